//
// Generated by NVIDIA NVVM Compiler
//
// Compiler Build ID: CL-36424714
// Cuda compilation tools, release 13.0, V13.0.88
// Based on NVVM 20.0.0
//

.version 9.0
.target sm_100
.address_size 64

	// .globl	_Z17tiledMatMulKernelPKfS0_Pfiii
// _ZZ17tiledMatMulKernelPKfS0_PfiiiE2sA has been demoted
// _ZZ17tiledMatMulKernelPKfS0_PfiiiE2sB has been demoted
.extern .shared .align 16 .b8 buf[];

.visible .entry _Z17tiledMatMulKernelPKfS0_Pfiii(
	.param .u64 .ptr .align 1 _Z17tiledMatMulKernelPKfS0_Pfiii_param_0,
	.param .u64 .ptr .align 1 _Z17tiledMatMulKernelPKfS0_Pfiii_param_1,
	.param .u64 .ptr .align 1 _Z17tiledMatMulKernelPKfS0_Pfiii_param_2,
	.param .u32 _Z17tiledMatMulKernelPKfS0_Pfiii_param_3,
	.param .u32 _Z17tiledMatMulKernelPKfS0_Pfiii_param_4,
	.param .u32 _Z17tiledMatMulKernelPKfS0_Pfiii_param_5
)
{
	.reg .pred 	%p<26>;
	.reg .b32 	%r<63>;
	.reg .b32 	%f<181>;
	.reg .b64 	%rd<20>;
	// demoted variable
	.shared .align 4 .b8 _ZZ17tiledMatMulKernelPKfS0_PfiiiE2sA[1024];
	// demoted variable
	.shared .align 4 .b8 _ZZ17tiledMatMulKernelPKfS0_PfiiiE2sB[1024];
	ld.param.u64 	%rd5, [_Z17tiledMatMulKernelPKfS0_Pfiii_param_0];
	ld.param.u64 	%rd6, [_Z17tiledMatMulKernelPKfS0_Pfiii_param_1];
	ld.param.u32 	%r33, [_Z17tiledMatMulKernelPKfS0_Pfiii_param_3];
	ld.param.u32 	%r34, [_Z17tiledMatMulKernelPKfS0_Pfiii_param_4];
	ld.param.u32 	%r35, [_Z17tiledMatMulKernelPKfS0_Pfiii_param_5];
	cvta.to.global.u64 	%rd1, %rd6;
	cvta.to.global.u64 	%rd2, %rd5;
	mov.u32 	%r36, %ctaid.y;
	shl.b32 	%r37, %r36, 4;
	mov.u32 	%r1, %tid.y;
	add.s32 	%r2, %r37, %r1;
	mov.u32 	%r38, %ctaid.x;
	shl.b32 	%r3, %r38, 4;
	mov.u32 	%r4, %tid.x;
	add.s32 	%r5, %r3, %r4;
	setp.lt.s32 	%p1, %r34, 1;
	mov.f32 	%f180, 0f00000000;
	@%p1 bra 	$L__BB0_19;
	add.s32 	%r6, %r34, 15;
	mul.lo.s32 	%r7, %r34, %r2;
	shl.b32 	%r40, %r1, 6;
	mov.u32 	%r41, _ZZ17tiledMatMulKernelPKfS0_PfiiiE2sA;
	add.s32 	%r8, %r41, %r40;
	shl.b32 	%r42, %r4, 2;
	add.s32 	%r9, %r8, %r42;
	mov.u32 	%r43, _ZZ17tiledMatMulKernelPKfS0_PfiiiE2sB;
	add.s32 	%r11, %r43, %r42;
	add.s32 	%r10, %r11, %r40;
	setp.lt.u32 	%p2, %r34, 17;
	mov.f32 	%f180, 0f00000000;
	mov.b32 	%r62, 0;
	@%p2 bra 	$L__BB0_13;
	shr.u32 	%r44, %r6, 4;
	and.b32  	%r45, %r44, 134217726;
	neg.s32 	%r61, %r45;
	add.s32 	%r46, %r1, 16;
	mad.lo.s32 	%r47, %r35, %r46, %r4;
	add.s32 	%r59, %r47, %r3;
	shl.b32 	%r14, %r35, 5;
	mad.lo.s32 	%r48, %r1, %r35, %r4;
	add.s32 	%r58, %r48, %r3;
	add.s32 	%r56, %r4, %r7;
	mov.f32 	%f180, 0f00000000;
	mov.u32 	%r57, %r4;
	mov.u32 	%r60, %r1;
$L__BB0_3:
	setp.ge.s32 	%p3, %r2, %r33;
	setp.ge.s32 	%p4, %r57, %r34;
	mul.wide.s32 	%rd7, %r56, 4;
	add.s64 	%rd3, %rd2, %rd7;
	mov.f32 	%f172, 0f00000000;
	or.pred  	%p5, %p3, %p4;
	@%p5 bra 	$L__BB0_5;
	ld.global.f32 	%f172, [%rd3];
$L__BB0_5:
	setp.ge.s32 	%p6, %r5, %r35;
	st.shared.f32 	[%r9], %f172;
	setp.ge.s32 	%p7, %r60, %r34;
	mov.f32 	%f173, 0f00000000;
	or.pred  	%p8, %p6, %p7;
	@%p8 bra 	$L__BB0_7;
	mul.wide.s32 	%rd8, %r58, 4;
	add.s64 	%rd9, %rd1, %rd8;
	ld.global.f32 	%f173, [%rd9];
$L__BB0_7:
	st.shared.f32 	[%r10], %f173;
	bar.sync 	0;
	ld.shared.f32 	%f27, [%r8];
	ld.shared.f32 	%f28, [%r11];
	fma.rn.f32 	%f29, %f27, %f28, %f180;
	ld.shared.f32 	%f30, [%r8+4];
	ld.shared.f32 	%f31, [%r11+64];
	fma.rn.f32 	%f32, %f30, %f31, %f29;
	ld.shared.f32 	%f33, [%r8+8];
	ld.shared.f32 	%f34, [%r11+128];
	fma.rn.f32 	%f35, %f33, %f34, %f32;
	ld.shared.f32 	%f36, [%r8+12];
	ld.shared.f32 	%f37, [%r11+192];
	fma.rn.f32 	%f38, %f36, %f37, %f35;
	ld.shared.f32 	%f39, [%r8+16];
	ld.shared.f32 	%f40, [%r11+256];
	fma.rn.f32 	%f41, %f39, %f40, %f38;
	ld.shared.f32 	%f42, [%r8+20];
	ld.shared.f32 	%f43, [%r11+320];
	fma.rn.f32 	%f44, %f42, %f43, %f41;
	ld.shared.f32 	%f45, [%r8+24];
	ld.shared.f32 	%f46, [%r11+384];
	fma.rn.f32 	%f47, %f45, %f46, %f44;
	ld.shared.f32 	%f48, [%r8+28];
	ld.shared.f32 	%f49, [%r11+448];
	fma.rn.f32 	%f50, %f48, %f49, %f47;
	ld.shared.f32 	%f51, [%r8+32];
	ld.shared.f32 	%f52, [%r11+512];
	fma.rn.f32 	%f53, %f51, %f52, %f50;
	ld.shared.f32 	%f54, [%r8+36];
	ld.shared.f32 	%f55, [%r11+576];
	fma.rn.f32 	%f56, %f54, %f55, %f53;
	ld.shared.f32 	%f57, [%r8+40];
	ld.shared.f32 	%f58, [%r11+640];
	fma.rn.f32 	%f59, %f57, %f58, %f56;
	ld.shared.f32 	%f60, [%r8+44];
	ld.shared.f32 	%f61, [%r11+704];
	fma.rn.f32 	%f62, %f60, %f61, %f59;
	ld.shared.f32 	%f63, [%r8+48];
	ld.shared.f32 	%f64, [%r11+768];
	fma.rn.f32 	%f65, %f63, %f64, %f62;
	ld.shared.f32 	%f66, [%r8+52];
	ld.shared.f32 	%f67, [%r11+832];
	fma.rn.f32 	%f68, %f66, %f67, %f65;
	ld.shared.f32 	%f69, [%r8+56];
	ld.shared.f32 	%f70, [%r11+896];
	fma.rn.f32 	%f71, %f69, %f70, %f68;
	ld.shared.f32 	%f72, [%r8+60];
	ld.shared.f32 	%f73, [%r11+960];
	fma.rn.f32 	%f6, %f72, %f73, %f71;
	bar.sync 	0;
	add.s32 	%r49, %r57, 16;
	setp.ge.s32 	%p10, %r49, %r34;
	mov.f32 	%f174, 0f00000000;
	or.pred  	%p11, %p3, %p10;
	@%p11 bra 	$L__BB0_9;
	ld.global.f32 	%f174, [%rd3+64];
$L__BB0_9:
	st.shared.f32 	[%r9], %f174;
	add.s32 	%r50, %r60, 16;
	setp.ge.s32 	%p13, %r50, %r34;
	mov.f32 	%f175, 0f00000000;
	or.pred  	%p14, %p6, %p13;
	@%p14 bra 	$L__BB0_11;
	mul.wide.s32 	%rd10, %r59, 4;
	add.s64 	%rd11, %rd1, %rd10;
	ld.global.f32 	%f175, [%rd11];
$L__BB0_11:
	st.shared.f32 	[%r10], %f175;
	bar.sync 	0;
	ld.shared.f32 	%f75, [%r8];
	ld.shared.f32 	%f76, [%r11];
	fma.rn.f32 	%f77, %f75, %f76, %f6;
	ld.shared.f32 	%f78, [%r8+4];
	ld.shared.f32 	%f79, [%r11+64];
	fma.rn.f32 	%f80, %f78, %f79, %f77;
	ld.shared.f32 	%f81, [%r8+8];
	ld.shared.f32 	%f82, [%r11+128];
	fma.rn.f32 	%f83, %f81, %f82, %f80;
	ld.shared.f32 	%f84, [%r8+12];
	ld.shared.f32 	%f85, [%r11+192];
	fma.rn.f32 	%f86, %f84, %f85, %f83;
	ld.shared.f32 	%f87, [%r8+16];
	ld.shared.f32 	%f88, [%r11+256];
	fma.rn.f32 	%f89, %f87, %f88, %f86;
	ld.shared.f32 	%f90, [%r8+20];
	ld.shared.f32 	%f91, [%r11+320];
	fma.rn.f32 	%f92, %f90, %f91, %f89;
	ld.shared.f32 	%f93, [%r8+24];
	ld.shared.f32 	%f94, [%r11+384];
	fma.rn.f32 	%f95, %f93, %f94, %f92;
	ld.shared.f32 	%f96, [%r8+28];
	ld.shared.f32 	%f97, [%r11+448];
	fma.rn.f32 	%f98, %f96, %f97, %f95;
	ld.shared.f32 	%f99, [%r8+32];
	ld.shared.f32 	%f100, [%r11+512];
	fma.rn.f32 	%f101, %f99, %f100, %f98;
	ld.shared.f32 	%f102, [%r8+36];
	ld.shared.f32 	%f103, [%r11+576];
	fma.rn.f32 	%f104, %f102, %f103, %f101;
	ld.shared.f32 	%f105, [%r8+40];
	ld.shared.f32 	%f106, [%r11+640];
	fma.rn.f32 	%f107, %f105, %f106, %f104;
	ld.shared.f32 	%f108, [%r8+44];
	ld.shared.f32 	%f109, [%r11+704];
	fma.rn.f32 	%f110, %f108, %f109, %f107;
	ld.shared.f32 	%f111, [%r8+48];
	ld.shared.f32 	%f112, [%r11+768];
	fma.rn.f32 	%f113, %f111, %f112, %f110;
	ld.shared.f32 	%f114, [%r8+52];
	ld.shared.f32 	%f115, [%r11+832];
	fma.rn.f32 	%f116, %f114, %f115, %f113;
	ld.shared.f32 	%f117, [%r8+56];
	ld.shared.f32 	%f118, [%r11+896];
	fma.rn.f32 	%f119, %f117, %f118, %f116;
	ld.shared.f32 	%f120, [%r8+60];
	ld.shared.f32 	%f121, [%r11+960];
	fma.rn.f32 	%f180, %f120, %f121, %f119;
	bar.sync 	0;
	add.s32 	%r61, %r61, 2;
	add.s32 	%r60, %r60, 32;
	add.s32 	%r59, %r59, %r14;
	add.s32 	%r58, %r58, %r14;
	add.s32 	%r57, %r57, 32;
	add.s32 	%r56, %r56, 32;
	setp.ne.s32 	%p15, %r61, 0;
	@%p15 bra 	$L__BB0_3;
	and.b32  	%r62, %r6, 2147483616;
$L__BB0_13:
	and.b32  	%r51, %r6, 16;
	setp.eq.s32 	%p16, %r51, 0;
	@%p16 bra 	$L__BB0_19;
	setp.ge.s32 	%p17, %r2, %r33;
	add.s32 	%r52, %r62, %r4;
	add.s32 	%r32, %r62, %r1;
	setp.ge.s32 	%p18, %r52, %r34;
	mov.f32 	%f178, 0f00000000;
	or.pred  	%p19, %p17, %p18;
	@%p19 bra 	$L__BB0_16;
	add.s32 	%r53, %r52, %r7;
	mul.wide.s32 	%rd12, %r53, 4;
	add.s64 	%rd13, %rd2, %rd12;
	ld.global.f32 	%f178, [%rd13];
$L__BB0_16:
	setp.ge.s32 	%p20, %r5, %r35;
	st.shared.f32 	[%r9], %f178;
	setp.ge.s32 	%p21, %r32, %r34;
	mov.f32 	%f179, 0f00000000;
	or.pred  	%p22, %p20, %p21;
	@%p22 bra 	$L__BB0_18;
	mad.lo.s32 	%r54, %r32, %r35, %r5;
	mul.wide.s32 	%rd14, %r54, 4;
	add.s64 	%rd15, %rd1, %rd14;
	ld.global.f32 	%f179, [%rd15];
$L__BB0_18:
	st.shared.f32 	[%r10], %f179;
	bar.sync 	0;
	ld.shared.f32 	%f124, [%r8];
	ld.shared.f32 	%f125, [%r11];
	fma.rn.f32 	%f126, %f124, %f125, %f180;
	ld.shared.f32 	%f127, [%r8+4];
	ld.shared.f32 	%f128, [%r11+64];
	fma.rn.f32 	%f129, %f127, %f128, %f126;
	ld.shared.f32 	%f130, [%r8+8];
	ld.shared.f32 	%f131, [%r11+128];
	fma.rn.f32 	%f132, %f130, %f131, %f129;
	ld.shared.f32 	%f133, [%r8+12];
	ld.shared.f32 	%f134, [%r11+192];
	fma.rn.f32 	%f135, %f133, %f134, %f132;
	ld.shared.f32 	%f136, [%r8+16];
	ld.shared.f32 	%f137, [%r11+256];
	fma.rn.f32 	%f138, %f136, %f137, %f135;
	ld.shared.f32 	%f139, [%r8+20];
	ld.shared.f32 	%f140, [%r11+320];
	fma.rn.f32 	%f141, %f139, %f140, %f138;
	ld.shared.f32 	%f142, [%r8+24];
	ld.shared.f32 	%f143, [%r11+384];
	fma.rn.f32 	%f144, %f142, %f143, %f141;
	ld.shared.f32 	%f145, [%r8+28];
	ld.shared.f32 	%f146, [%r11+448];
	fma.rn.f32 	%f147, %f145, %f146, %f144;
	ld.shared.f32 	%f148, [%r8+32];
	ld.shared.f32 	%f149, [%r11+512];
	fma.rn.f32 	%f150, %f148, %f149, %f147;
	ld.shared.f32 	%f151, [%r8+36];
	ld.shared.f32 	%f152, [%r11+576];
	fma.rn.f32 	%f153, %f151, %f152, %f150;
	ld.shared.f32 	%f154, [%r8+40];
	ld.shared.f32 	%f155, [%r11+640];
	fma.rn.f32 	%f156, %f154, %f155, %f153;
	ld.shared.f32 	%f157, [%r8+44];
	ld.shared.f32 	%f158, [%r11+704];
	fma.rn.f32 	%f159, %f157, %f158, %f156;
	ld.shared.f32 	%f160, [%r8+48];
	ld.shared.f32 	%f161, [%r11+768];
	fma.rn.f32 	%f162, %f160, %f161, %f159;
	ld.shared.f32 	%f163, [%r8+52];
	ld.shared.f32 	%f164, [%r11+832];
	fma.rn.f32 	%f165, %f163, %f164, %f162;
	ld.shared.f32 	%f166, [%r8+56];
	ld.shared.f32 	%f167, [%r11+896];
	fma.rn.f32 	%f168, %f166, %f167, %f165;
	ld.shared.f32 	%f169, [%r8+60];
	ld.shared.f32 	%f170, [%r11+960];
	fma.rn.f32 	%f180, %f169, %f170, %f168;
	bar.sync 	0;
$L__BB0_19:
	setp.ge.s32 	%p23, %r2, %r33;
	setp.ge.s32 	%p24, %r5, %r35;
	or.pred  	%p25, %p23, %p24;
	@%p25 bra 	$L__BB0_21;
	ld.param.u64 	%rd19, [_Z17tiledMatMulKernelPKfS0_Pfiii_param_2];
	mad.lo.s32 	%r55, %r35, %r2, %r5;
	cvta.to.global.u64 	%rd16, %rd19;
	mul.wide.s32 	%rd17, %r55, 4;
	add.s64 	%rd18, %rd16, %rd17;
	st.global.f32 	[%rd18], %f180;
$L__BB0_21:
	ret;

}
	// .globl	_Z15transposeKernelPKfPfii
.visible .entry _Z15transposeKernelPKfPfii(
	.param .u64 .ptr .align 1 _Z15transposeKernelPKfPfii_param_0,
	.param .u64 .ptr .align 1 _Z15transposeKernelPKfPfii_param_1,
	.param .u32 _Z15transposeKernelPKfPfii_param_2,
	.param .u32 _Z15transposeKernelPKfPfii_param_3
)
{
	.reg .pred 	%p<4>;
	.reg .b32 	%r<13>;
	.reg .b32 	%f<2>;
	.reg .b64 	%rd<9>;

	ld.param.u64 	%rd1, [_Z15transposeKernelPKfPfii_param_0];
	ld.param.u64 	%rd2, [_Z15transposeKernelPKfPfii_param_1];
	ld.param.u32 	%r3, [_Z15transposeKernelPKfPfii_param_2];
	ld.param.u32 	%r4, [_Z15transposeKernelPKfPfii_param_3];
	mov.u32 	%r5, %ctaid.y;
	mov.u32 	%r6, %ntid.y;
	mov.u32 	%r7, %tid.y;
	mad.lo.s32 	%r1, %r5, %r6, %r7;
	mov.u32 	%r8, %ctaid.x;
	mov.u32 	%r9, %ntid.x;
	mov.u32 	%r10, %tid.x;
	mad.lo.s32 	%r2, %r8, %r9, %r10;
	setp.ge.s32 	%p1, %r1, %r3;
	setp.ge.s32 	%p2, %r2, %r4;
	or.pred  	%p3, %p1, %p2;
	@%p3 bra 	$L__BB1_2;
	cvta.to.global.u64 	%rd3, %rd1;
	cvta.to.global.u64 	%rd4, %rd2;
	mad.lo.s32 	%r11, %r4, %r1, %r2;
	mul.wide.s32 	%rd5, %r11, 4;
	add.s64 	%rd6, %rd3, %rd5;
	ld.global.f32 	%f1, [%rd6];
	mad.lo.s32 	%r12, %r3, %r2, %r1;
	mul.wide.s32 	%rd7, %r12, 4;
	add.s64 	%rd8, %rd4, %rd7;
	st.global.f32 	[%rd8], %f1;
$L__BB1_2:
	ret;

}
	// .globl	_Z11scaleKernelPfif
.visible .entry _Z11scaleKernelPfif(
	.param .u64 .ptr .align 1 _Z11scaleKernelPfif_param_0,
	.param .u32 _Z11scaleKernelPfif_param_1,
	.param .f32 _Z11scaleKernelPfif_param_2
)
{
	.reg .pred 	%p<2>;
	.reg .b32 	%r<6>;
	.reg .b32 	%f<4>;
	.reg .b64 	%rd<5>;

	ld.param.u64 	%rd1, [_Z11scaleKernelPfif_param_0];
	ld.param.u32 	%r2, [_Z11scaleKernelPfif_param_1];
	ld.param.f32 	%f1, [_Z11scaleKernelPfif_param_2];
	mov.u32 	%r3, %ctaid.x;
	mov.u32 	%r4, %ntid.x;
	mov.u32 	%r5, %tid.x;
	mad.lo.s32 	%r1, %r3, %r4, %r5;
	setp.ge.s32 	%p1, %r1, %r2;
	@%p1 bra 	$L__BB2_2;
	cvta.to.global.u64 	%rd2, %rd1;
	mul.wide.s32 	%rd3, %r1, 4;
	add.s64 	%rd4, %rd2, %rd3;
	ld.global.f32 	%f2, [%rd4];
	mul.f32 	%f3, %f1, %f2;
	st.global.f32 	[%rd4], %f3;
$L__BB2_2:
	ret;

}
	// .globl	_Z13softmaxKernelPfii
.visible .entry _Z13softmaxKernelPfii(
	.param .u64 .ptr .align 1 _Z13softmaxKernelPfii_param_0,
	.param .u32 _Z13softmaxKernelPfii_param_1,
	.param .u32 _Z13softmaxKernelPfii_param_2
)
{
	.reg .pred 	%p<51>;
	.reg .b32 	%r<93>;
	.reg .b32 	%f<309>;
	.reg .b64 	%rd<54>;

	ld.param.u64 	%rd11, [_Z13softmaxKernelPfii_param_0];
	ld.param.u32 	%r37, [_Z13softmaxKernelPfii_param_2];
	cvta.to.global.u64 	%rd1, %rd11;
	mov.u32 	%r1, %ctaid.x;
	mov.u32 	%r92, %tid.x;
	setp.ne.s32 	%p1, %r92, 0;
	@%p1 bra 	$L__BB3_28;
	mul.lo.s32 	%r3, %r37, %r1;
	mul.wide.s32 	%rd12, %r3, 4;
	add.s64 	%rd13, %rd1, %rd12;
	ld.global.f32 	%f300, [%rd13];
	setp.lt.s32 	%p2, %r37, 2;
	@%p2 bra 	$L__BB3_15;
	add.s32 	%r4, %r37, -1;
	add.s32 	%r39, %r37, -2;
	and.b32  	%r5, %r4, 15;
	setp.lt.u32 	%p3, %r39, 15;
	mov.b32 	%r85, 1;
	@%p3 bra 	$L__BB3_6;
	and.b32  	%r41, %r4, -16;
	neg.s32 	%r83, %r41;
	add.s32 	%r42, %r3, 1;
	mul.wide.u32 	%rd14, %r42, 4;
	add.s64 	%rd15, %rd14, %rd1;
	add.s64 	%rd51, %rd15, 32;
	mov.b32 	%r82, 0;
$L__BB3_4:
	.pragma "nounroll";
	ld.global.f32 	%f29, [%rd51+-32];
	setp.gt.f32 	%p4, %f29, %f300;
	selp.f32 	%f30, %f29, %f300, %p4;
	ld.global.f32 	%f31, [%rd51+-28];
	setp.gt.f32 	%p5, %f31, %f30;
	selp.f32 	%f32, %f31, %f30, %p5;
	ld.global.f32 	%f33, [%rd51+-24];
	setp.gt.f32 	%p6, %f33, %f32;
	selp.f32 	%f34, %f33, %f32, %p6;
	ld.global.f32 	%f35, [%rd51+-20];
	setp.gt.f32 	%p7, %f35, %f34;
	selp.f32 	%f36, %f35, %f34, %p7;
	ld.global.f32 	%f37, [%rd51+-16];
	setp.gt.f32 	%p8, %f37, %f36;
	selp.f32 	%f38, %f37, %f36, %p8;
	ld.global.f32 	%f39, [%rd51+-12];
	setp.gt.f32 	%p9, %f39, %f38;
	selp.f32 	%f40, %f39, %f38, %p9;
	ld.global.f32 	%f41, [%rd51+-8];
	setp.gt.f32 	%p10, %f41, %f40;
	selp.f32 	%f42, %f41, %f40, %p10;
	ld.global.f32 	%f43, [%rd51+-4];
	setp.gt.f32 	%p11, %f43, %f42;
	selp.f32 	%f44, %f43, %f42, %p11;
	ld.global.f32 	%f45, [%rd51];
	setp.gt.f32 	%p12, %f45, %f44;
	selp.f32 	%f46, %f45, %f44, %p12;
	ld.global.f32 	%f47, [%rd51+4];
	setp.gt.f32 	%p13, %f47, %f46;
	selp.f32 	%f48, %f47, %f46, %p13;
	ld.global.f32 	%f49, [%rd51+8];
	setp.gt.f32 	%p14, %f49, %f48;
	selp.f32 	%f50, %f49, %f48, %p14;
	ld.global.f32 	%f51, [%rd51+12];
	setp.gt.f32 	%p15, %f51, %f50;
	selp.f32 	%f52, %f51, %f50, %p15;
	ld.global.f32 	%f53, [%rd51+16];
	setp.gt.f32 	%p16, %f53, %f52;
	selp.f32 	%f54, %f53, %f52, %p16;
	ld.global.f32 	%f55, [%rd51+20];
	setp.gt.f32 	%p17, %f55, %f54;
	selp.f32 	%f56, %f55, %f54, %p17;
	ld.global.f32 	%f57, [%rd51+24];
	setp.gt.f32 	%p18, %f57, %f56;
	selp.f32 	%f58, %f57, %f56, %p18;
	ld.global.f32 	%f59, [%rd51+28];
	setp.gt.f32 	%p19, %f59, %f58;
	selp.f32 	%f300, %f59, %f58, %p19;
	add.s32 	%r83, %r83, 16;
	add.s32 	%r82, %r82, 16;
	add.s64 	%rd51, %rd51, 64;
	setp.ne.s32 	%p20, %r83, 0;
	@%p20 bra 	$L__BB3_4;
	add.s32 	%r85, %r82, 1;
$L__BB3_6:
	setp.eq.s32 	%p21, %r5, 0;
	@%p21 bra 	$L__BB3_15;
	and.b32  	%r13, %r4, 7;
	setp.lt.u32 	%p22, %r5, 8;
	@%p22 bra 	$L__BB3_9;
	add.s32 	%r43, %r85, %r3;
	mul.wide.u32 	%rd16, %r43, 4;
	add.s64 	%rd17, %rd1, %rd16;
	ld.global.f32 	%f61, [%rd17];
	setp.gt.f32 	%p23, %f61, %f300;
	selp.f32 	%f62, %f61, %f300, %p23;
	cvt.u64.u32 	%rd18, %r3;
	cvt.u64.u32 	%rd19, %r85;
	add.s64 	%rd20, %rd19, %rd18;
	shl.b64 	%rd21, %rd20, 2;
	add.s64 	%rd22, %rd1, %rd21;
	ld.global.f32 	%f63, [%rd22+4];
	setp.gt.f32 	%p24, %f63, %f62;
	selp.f32 	%f64, %f63, %f62, %p24;
	ld.global.f32 	%f65, [%rd22+8];
	setp.gt.f32 	%p25, %f65, %f64;
	selp.f32 	%f66, %f65, %f64, %p25;
	ld.global.f32 	%f67, [%rd22+12];
	setp.gt.f32 	%p26, %f67, %f66;
	selp.f32 	%f68, %f67, %f66, %p26;
	ld.global.f32 	%f69, [%rd22+16];
	setp.gt.f32 	%p27, %f69, %f68;
	selp.f32 	%f70, %f69, %f68, %p27;
	ld.global.f32 	%f71, [%rd22+20];
	setp.gt.f32 	%p28, %f71, %f70;
	selp.f32 	%f72, %f71, %f70, %p28;
	ld.global.f32 	%f73, [%rd22+24];
	setp.gt.f32 	%p29, %f73, %f72;
	selp.f32 	%f74, %f73, %f72, %p29;
	ld.global.f32 	%f75, [%rd22+28];
	setp.gt.f32 	%p30, %f75, %f74;
	selp.f32 	%f300, %f75, %f74, %p30;
	add.s32 	%r85, %r85, 8;
$L__BB3_9:
	setp.eq.s32 	%p31, %r13, 0;
	@%p31 bra 	$L__BB3_15;
	and.b32  	%r16, %r4, 3;
	setp.lt.u32 	%p32, %r13, 4;
	@%p32 bra 	$L__BB3_12;
	add.s32 	%r44, %r85, %r3;
	mul.wide.u32 	%rd23, %r44, 4;
	add.s64 	%rd24, %rd1, %rd23;
	ld.global.f32 	%f77, [%rd24];
	setp.gt.f32 	%p33, %f77, %f300;
	selp.f32 	%f78, %f77, %f300, %p33;
	cvt.u64.u32 	%rd25, %r3;
	cvt.u64.u32 	%rd26, %r85;
	add.s64 	%rd27, %rd26, %rd25;
	shl.b64 	%rd28, %rd27, 2;
	add.s64 	%rd29, %rd1, %rd28;
	ld.global.f32 	%f79, [%rd29+4];
	setp.gt.f32 	%p34, %f79, %f78;
	selp.f32 	%f80, %f79, %f78, %p34;
	ld.global.f32 	%f81, [%rd29+8];
	setp.gt.f32 	%p35, %f81, %f80;
	selp.f32 	%f82, %f81, %f80, %p35;
	ld.global.f32 	%f83, [%rd29+12];
	setp.gt.f32 	%p36, %f83, %f82;
	selp.f32 	%f300, %f83, %f82, %p36;
	add.s32 	%r85, %r85, 4;
$L__BB3_12:
	setp.eq.s32 	%p37, %r16, 0;
	@%p37 bra 	$L__BB3_15;
	add.s32 	%r45, %r85, %r3;
	mul.wide.u32 	%rd30, %r45, 4;
	add.s64 	%rd52, %rd1, %rd30;
	neg.s32 	%r87, %r16;
$L__BB3_14:
	.pragma "nounroll";
	ld.global.f32 	%f84, [%rd52];
	setp.gt.f32 	%p38, %f84, %f300;
	selp.f32 	%f300, %f84, %f300, %p38;
	add.s64 	%rd52, %rd52, 4;
	add.s32 	%r87, %r87, 1;
	setp.ne.s32 	%p39, %r87, 0;
	@%p39 bra 	$L__BB3_14;
$L__BB3_15:
	st.shared.f32 	[buf], %f300;
	setp.lt.s32 	%p40, %r37, 1;
	mov.f32 	%f308, 0f00000000;
	@%p40 bra 	$L__BB3_27;
	and.b32  	%r22, %r37, 7;
	setp.lt.u32 	%p41, %r37, 8;
	mov.f32 	%f308, 0f00000000;
	mov.b32 	%r90, 0;
	@%p41 bra 	$L__BB3_19;
	and.b32  	%r90, %r37, 2147483640;
	neg.s32 	%r88, %r90;
	mul.wide.u32 	%rd31, %r3, 4;
	add.s64 	%rd32, %rd31, %rd1;
	add.s64 	%rd53, %rd32, 16;
	mov.f32 	%f308, 0f00000000;
$L__BB3_18:
	.pragma "nounroll";
	ld.global.f32 	%f89, [%rd53+-16];
	sub.f32 	%f90, %f89, %f300;
	fma.rn.f32 	%f91, %f90, 0f3BBB989D, 0f3F000000;
	cvt.sat.f32.f32 	%f92, %f91;
	mov.f32 	%f93, 0f4B400001;
	mov.f32 	%f94, 0f437C0000;
	fma.rm.f32 	%f95, %f92, %f94, %f93;
	add.f32 	%f96, %f95, 0fCB40007F;
	neg.f32 	%f97, %f96;
	fma.rn.f32 	%f98, %f90, 0f3FB8AA3B, %f97;
	fma.rn.f32 	%f99, %f90, 0f32A57060, %f98;
	mov.b32 	%r47, %f95;
	shl.b32 	%r48, %r47, 23;
	mov.b32 	%f100, %r48;
	ex2.approx.ftz.f32 	%f101, %f99;
	mul.f32 	%f102, %f101, %f100;
	st.global.f32 	[%rd53+-16], %f102;
	add.f32 	%f103, %f308, %f102;
	ld.global.f32 	%f104, [%rd53+-12];
	sub.f32 	%f105, %f104, %f300;
	fma.rn.f32 	%f106, %f105, 0f3BBB989D, 0f3F000000;
	cvt.sat.f32.f32 	%f107, %f106;
	fma.rm.f32 	%f108, %f107, %f94, %f93;
	add.f32 	%f109, %f108, 0fCB40007F;
	neg.f32 	%f110, %f109;
	fma.rn.f32 	%f111, %f105, 0f3FB8AA3B, %f110;
	fma.rn.f32 	%f112, %f105, 0f32A57060, %f111;
	mov.b32 	%r49, %f108;
	shl.b32 	%r50, %r49, 23;
	mov.b32 	%f113, %r50;
	ex2.approx.ftz.f32 	%f114, %f112;
	mul.f32 	%f115, %f114, %f113;
	st.global.f32 	[%rd53+-12], %f115;
	add.f32 	%f116, %f103, %f115;
	ld.global.f32 	%f117, [%rd53+-8];
	sub.f32 	%f118, %f117, %f300;
	fma.rn.f32 	%f119, %f118, 0f3BBB989D, 0f3F000000;
	cvt.sat.f32.f32 	%f120, %f119;
	fma.rm.f32 	%f121, %f120, %f94, %f93;
	add.f32 	%f122, %f121, 0fCB40007F;
	neg.f32 	%f123, %f122;
	fma.rn.f32 	%f124, %f118, 0f3FB8AA3B, %f123;
	fma.rn.f32 	%f125, %f118, 0f32A57060, %f124;
	mov.b32 	%r51, %f121;
	shl.b32 	%r52, %r51, 23;
	mov.b32 	%f126, %r52;
	ex2.approx.ftz.f32 	%f127, %f125;
	mul.f32 	%f128, %f127, %f126;
	st.global.f32 	[%rd53+-8], %f128;
	add.f32 	%f129, %f116, %f128;
	ld.global.f32 	%f130, [%rd53+-4];
	sub.f32 	%f131, %f130, %f300;
	fma.rn.f32 	%f132, %f131, 0f3BBB989D, 0f3F000000;
	cvt.sat.f32.f32 	%f133, %f132;
	fma.rm.f32 	%f134, %f133, %f94, %f93;
	add.f32 	%f135, %f134, 0fCB40007F;
	neg.f32 	%f136, %f135;
	fma.rn.f32 	%f137, %f131, 0f3FB8AA3B, %f136;
	fma.rn.f32 	%f138, %f131, 0f32A57060, %f137;
	mov.b32 	%r53, %f134;
	shl.b32 	%r54, %r53, 23;
	mov.b32 	%f139, %r54;
	ex2.approx.ftz.f32 	%f140, %f138;
	mul.f32 	%f141, %f140, %f139;
	st.global.f32 	[%rd53+-4], %f141;
	add.f32 	%f142, %f129, %f141;
	ld.global.f32 	%f143, [%rd53];
	sub.f32 	%f144, %f143, %f300;
	fma.rn.f32 	%f145, %f144, 0f3BBB989D, 0f3F000000;
	cvt.sat.f32.f32 	%f146, %f145;
	fma.rm.f32 	%f147, %f146, %f94, %f93;
	add.f32 	%f148, %f147, 0fCB40007F;
	neg.f32 	%f149, %f148;
	fma.rn.f32 	%f150, %f144, 0f3FB8AA3B, %f149;
	fma.rn.f32 	%f151, %f144, 0f32A57060, %f150;
	mov.b32 	%r55, %f147;
	shl.b32 	%r56, %r55, 23;
	mov.b32 	%f152, %r56;
	ex2.approx.ftz.f32 	%f153, %f151;
	mul.f32 	%f154, %f153, %f152;
	st.global.f32 	[%rd53], %f154;
	add.f32 	%f155, %f142, %f154;
	ld.global.f32 	%f156, [%rd53+4];
	sub.f32 	%f157, %f156, %f300;
	fma.rn.f32 	%f158, %f157, 0f3BBB989D, 0f3F000000;
	cvt.sat.f32.f32 	%f159, %f158;
	fma.rm.f32 	%f160, %f159, %f94, %f93;
	add.f32 	%f161, %f160, 0fCB40007F;
	neg.f32 	%f162, %f161;
	fma.rn.f32 	%f163, %f157, 0f3FB8AA3B, %f162;
	fma.rn.f32 	%f164, %f157, 0f32A57060, %f163;
	mov.b32 	%r57, %f160;
	shl.b32 	%r58, %r57, 23;
	mov.b32 	%f165, %r58;
	ex2.approx.ftz.f32 	%f166, %f164;
	mul.f32 	%f167, %f166, %f165;
	st.global.f32 	[%rd53+4], %f167;
	add.f32 	%f168, %f155, %f167;
	ld.global.f32 	%f169, [%rd53+8];
	sub.f32 	%f170, %f169, %f300;
	fma.rn.f32 	%f171, %f170, 0f3BBB989D, 0f3F000000;
	cvt.sat.f32.f32 	%f172, %f171;
	fma.rm.f32 	%f173, %f172, %f94, %f93;
	add.f32 	%f174, %f173, 0fCB40007F;
	neg.f32 	%f175, %f174;
	fma.rn.f32 	%f176, %f170, 0f3FB8AA3B, %f175;
	fma.rn.f32 	%f177, %f170, 0f32A57060, %f176;
	mov.b32 	%r59, %f173;
	shl.b32 	%r60, %r59, 23;
	mov.b32 	%f178, %r60;
	ex2.approx.ftz.f32 	%f179, %f177;
	mul.f32 	%f180, %f179, %f178;
	st.global.f32 	[%rd53+8], %f180;
	add.f32 	%f181, %f168, %f180;
	ld.global.f32 	%f182, [%rd53+12];
	sub.f32 	%f183, %f182, %f300;
	fma.rn.f32 	%f184, %f183, 0f3BBB989D, 0f3F000000;
	cvt.sat.f32.f32 	%f185, %f184;
	fma.rm.f32 	%f186, %f185, %f94, %f93;
	add.f32 	%f187, %f186, 0fCB40007F;
	neg.f32 	%f188, %f187;
	fma.rn.f32 	%f189, %f183, 0f3FB8AA3B, %f188;
	fma.rn.f32 	%f190, %f183, 0f32A57060, %f189;
	mov.b32 	%r61, %f186;
	shl.b32 	%r62, %r61, 23;
	mov.b32 	%f191, %r62;
	ex2.approx.ftz.f32 	%f192, %f190;
	mul.f32 	%f193, %f192, %f191;
	st.global.f32 	[%rd53+12], %f193;
	add.f32 	%f308, %f181, %f193;
	add.s32 	%r88, %r88, 8;
	add.s64 	%rd53, %rd53, 32;
	setp.ne.s32 	%p42, %r88, 0;
	@%p42 bra 	$L__BB3_18;
$L__BB3_19:
	setp.eq.s32 	%p43, %r22, 0;
	@%p43 bra 	$L__BB3_27;
	and.b32  	%r28, %r37, 3;
	setp.lt.u32 	%p44, %r22, 4;
	@%p44 bra 	$L__BB3_22;
	add.s32 	%r63, %r90, %r3;
	mul.wide.u32 	%rd33, %r63, 4;
	add.s64 	%rd34, %rd1, %rd33;
	ld.global.f32 	%f195, [%rd34];
	sub.f32 	%f196, %f195, %f300;
	fma.rn.f32 	%f197, %f196, 0f3BBB989D, 0f3F000000;
	cvt.sat.f32.f32 	%f198, %f197;
	mov.f32 	%f199, 0f4B400001;
	mov.f32 	%f200, 0f437C0000;
	fma.rm.f32 	%f201, %f198, %f200, %f199;
	add.f32 	%f202, %f201, 0fCB40007F;
	neg.f32 	%f203, %f202;
	fma.rn.f32 	%f204, %f196, 0f3FB8AA3B, %f203;
	fma.rn.f32 	%f205, %f196, 0f32A57060, %f204;
	mov.b32 	%r64, %f201;
	shl.b32 	%r65, %r64, 23;
	mov.b32 	%f206, %r65;
	ex2.approx.ftz.f32 	%f207, %f205;
	mul.f32 	%f208, %f207, %f206;
	st.global.f32 	[%rd34], %f208;
	add.f32 	%f209, %f308, %f208;
	cvt.u64.u32 	%rd35, %r3;
	cvt.u64.u32 	%rd36, %r90;
	add.s64 	%rd37, %rd36, %rd35;
	shl.b64 	%rd38, %rd37, 2;
	add.s64 	%rd39, %rd1, %rd38;
	ld.global.f32 	%f210, [%rd39+4];
	sub.f32 	%f211, %f210, %f300;
	fma.rn.f32 	%f212, %f211, 0f3BBB989D, 0f3F000000;
	cvt.sat.f32.f32 	%f213, %f212;
	fma.rm.f32 	%f214, %f213, %f200, %f199;
	add.f32 	%f215, %f214, 0fCB40007F;
	neg.f32 	%f216, %f215;
	fma.rn.f32 	%f217, %f211, 0f3FB8AA3B, %f216;
	fma.rn.f32 	%f218, %f211, 0f32A57060, %f217;
	mov.b32 	%r66, %f214;
	shl.b32 	%r67, %r66, 23;
	mov.b32 	%f219, %r67;
	ex2.approx.ftz.f32 	%f220, %f218;
	mul.f32 	%f221, %f220, %f219;
	st.global.f32 	[%rd39+4], %f221;
	add.f32 	%f222, %f209, %f221;
	ld.global.f32 	%f223, [%rd39+8];
	sub.f32 	%f224, %f223, %f300;
	fma.rn.f32 	%f225, %f224, 0f3BBB989D, 0f3F000000;
	cvt.sat.f32.f32 	%f226, %f225;
	fma.rm.f32 	%f227, %f226, %f200, %f199;
	add.f32 	%f228, %f227, 0fCB40007F;
	neg.f32 	%f229, %f228;
	fma.rn.f32 	%f230, %f224, 0f3FB8AA3B, %f229;
	fma.rn.f32 	%f231, %f224, 0f32A57060, %f230;
	mov.b32 	%r68, %f227;
	shl.b32 	%r69, %r68, 23;
	mov.b32 	%f232, %r69;
	ex2.approx.ftz.f32 	%f233, %f231;
	mul.f32 	%f234, %f233, %f232;
	st.global.f32 	[%rd39+8], %f234;
	add.f32 	%f235, %f222, %f234;
	ld.global.f32 	%f236, [%rd39+12];
	sub.f32 	%f237, %f236, %f300;
	fma.rn.f32 	%f238, %f237, 0f3BBB989D, 0f3F000000;
	cvt.sat.f32.f32 	%f239, %f238;
	fma.rm.f32 	%f240, %f239, %f200, %f199;
	add.f32 	%f241, %f240, 0fCB40007F;
	neg.f32 	%f242, %f241;
	fma.rn.f32 	%f243, %f237, 0f3FB8AA3B, %f242;
	fma.rn.f32 	%f244, %f237, 0f32A57060, %f243;
	mov.b32 	%r70, %f240;
	shl.b32 	%r71, %r70, 23;
	mov.b32 	%f245, %r71;
	ex2.approx.ftz.f32 	%f246, %f244;
	mul.f32 	%f247, %f246, %f245;
	st.global.f32 	[%rd39+12], %f247;
	add.f32 	%f308, %f235, %f247;
	add.s32 	%r90, %r90, 4;
$L__BB3_22:
	setp.eq.s32 	%p45, %r28, 0;
	@%p45 bra 	$L__BB3_27;
	setp.eq.s32 	%p46, %r28, 1;
	@%p46 bra 	$L__BB3_25;
	add.s32 	%r72, %r90, %r3;
	mul.wide.u32 	%rd40, %r72, 4;
	add.s64 	%rd41, %rd1, %rd40;
	ld.global.f32 	%f249, [%rd41];
	sub.f32 	%f250, %f249, %f300;
	fma.rn.f32 	%f251, %f250, 0f3BBB989D, 0f3F000000;
	cvt.sat.f32.f32 	%f252, %f251;
	mov.f32 	%f253, 0f4B400001;
	mov.f32 	%f254, 0f437C0000;
	fma.rm.f32 	%f255, %f252, %f254, %f253;
	add.f32 	%f256, %f255, 0fCB40007F;
	neg.f32 	%f257, %f256;
	fma.rn.f32 	%f258, %f250, 0f3FB8AA3B, %f257;
	fma.rn.f32 	%f259, %f250, 0f32A57060, %f258;
	mov.b32 	%r73, %f255;
	shl.b32 	%r74, %r73, 23;
	mov.b32 	%f260, %r74;
	ex2.approx.ftz.f32 	%f261, %f259;
	mul.f32 	%f262, %f261, %f260;
	st.global.f32 	[%rd41], %f262;
	add.f32 	%f263, %f308, %f262;
	cvt.u64.u32 	%rd42, %r3;
	cvt.u64.u32 	%rd43, %r90;
	add.s64 	%rd44, %rd43, %rd42;
	shl.b64 	%rd45, %rd44, 2;
	add.s64 	%rd46, %rd1, %rd45;
	ld.global.f32 	%f264, [%rd46+4];
	sub.f32 	%f265, %f264, %f300;
	fma.rn.f32 	%f266, %f265, 0f3BBB989D, 0f3F000000;
	cvt.sat.f32.f32 	%f267, %f266;
	fma.rm.f32 	%f268, %f267, %f254, %f253;
	add.f32 	%f269, %f268, 0fCB40007F;
	neg.f32 	%f270, %f269;
	fma.rn.f32 	%f271, %f265, 0f3FB8AA3B, %f270;
	fma.rn.f32 	%f272, %f265, 0f32A57060, %f271;
	mov.b32 	%r75, %f268;
	shl.b32 	%r76, %r75, 23;
	mov.b32 	%f273, %r76;
	ex2.approx.ftz.f32 	%f274, %f272;
	mul.f32 	%f275, %f274, %f273;
	st.global.f32 	[%rd46+4], %f275;
	add.f32 	%f308, %f263, %f275;
	add.s32 	%r90, %r90, 2;
$L__BB3_25:
	and.b32  	%r77, %r37, 1;
	setp.eq.b32 	%p47, %r77, 1;
	not.pred 	%p48, %p47;
	@%p48 bra 	$L__BB3_27;
	add.s32 	%r78, %r90, %r3;
	mul.wide.u32 	%rd47, %r78, 4;
	add.s64 	%rd48, %rd1, %rd47;
	ld.global.f32 	%f276, [%rd48];
	sub.f32 	%f277, %f276, %f300;
	fma.rn.f32 	%f278, %f277, 0f3BBB989D, 0f3F000000;
	cvt.sat.f32.f32 	%f279, %f278;
	mov.f32 	%f280, 0f4B400001;
	mov.f32 	%f281, 0f437C0000;
	fma.rm.f32 	%f282, %f279, %f281, %f280;
	add.f32 	%f283, %f282, 0fCB40007F;
	neg.f32 	%f284, %f283;
	fma.rn.f32 	%f285, %f277, 0f3FB8AA3B, %f284;
	fma.rn.f32 	%f286, %f277, 0f32A57060, %f285;
	mov.b32 	%r79, %f282;
	shl.b32 	%r80, %r79, 23;
	mov.b32 	%f287, %r80;
	ex2.approx.ftz.f32 	%f288, %f286;
	mul.f32 	%f289, %f288, %f287;
	st.global.f32 	[%rd48], %f289;
	add.f32 	%f308, %f308, %f289;
$L__BB3_27:
	st.shared.f32 	[buf+4], %f308;
$L__BB3_28:
	bar.sync 	0;
	setp.ge.s32 	%p49, %r92, %r37;
	@%p49 bra 	$L__BB3_31;
	ld.shared.f32 	%f27, [buf+4];
	mul.lo.s32 	%r33, %r37, %r1;
	mov.u32 	%r34, %ntid.x;
$L__BB3_30:
	add.s32 	%r81, %r92, %r33;
	mul.wide.s32 	%rd49, %r81, 4;
	add.s64 	%rd50, %rd1, %rd49;
	ld.global.f32 	%f290, [%rd50];
	div.rn.f32 	%f291, %f290, %f27;
	st.global.f32 	[%rd50], %f291;
	add.s32 	%r92, %r92, %r34;
	setp.lt.s32 	%p50, %r92, %r37;
	@%p50 bra 	$L__BB3_30;
$L__BB3_31:
	ret;

}
	// .globl	_Z16causalMaskKernelPfi
.visible .entry _Z16causalMaskKernelPfi(
	.param .u64 .ptr .align 1 _Z16causalMaskKernelPfi_param_0,
	.param .u32 _Z16causalMaskKernelPfi_param_1
)
{
	.reg .pred 	%p<4>;
	.reg .b32 	%r<13>;
	.reg .b64 	%rd<5>;

	ld.param.u64 	%rd1, [_Z16causalMaskKernelPfi_param_0];
	ld.param.u32 	%r3, [_Z16causalMaskKernelPfi_param_1];
	mov.u32 	%r4, %ctaid.y;
	mov.u32 	%r5, %ntid.y;
	mov.u32 	%r6, %tid.y;
	mad.lo.s32 	%r1, %r4, %r5, %r6;
	mov.u32 	%r7, %ctaid.x;
	mov.u32 	%r8, %ntid.x;
	mov.u32 	%r9, %tid.x;
	mad.lo.s32 	%r2, %r7, %r8, %r9;
	max.s32 	%r10, %r1, %r2;
	setp.ge.s32 	%p1, %r10, %r3;
	setp.le.s32 	%p2, %r2, %r1;
	or.pred  	%p3, %p2, %p1;
	@%p3 bra 	$L__BB4_2;
	cvta.to.global.u64 	%rd2, %rd1;
	mad.lo.s32 	%r11, %r3, %r1, %r2;
	mul.wide.u32 	%rd3, %r11, 4;
	add.s64 	%rd4, %rd2, %rd3;
	mov.b32 	%r12, -831624408;
	st.global.u32 	[%rd4], %r12;
$L__BB4_2:
	ret;

}
	// .globl	_Z10addInPlacePfPKfi
.visible .entry _Z10addInPlacePfPKfi(
	.param .u64 .ptr .align 1 _Z10addInPlacePfPKfi_param_0,
	.param .u64 .ptr .align 1 _Z10addInPlacePfPKfi_param_1,
	.param .u32 _Z10addInPlacePfPKfi_param_2
)
{
	.reg .pred 	%p<2>;
	.reg .b32 	%r<6>;
	.reg .b32 	%f<4>;
	.reg .b64 	%rd<8>;

	ld.param.u64 	%rd1, [_Z10addInPlacePfPKfi_param_0];
	ld.param.u64 	%rd2, [_Z10addInPlacePfPKfi_param_1];
	ld.param.u32 	%r2, [_Z10addInPlacePfPKfi_param_2];
	mov.u32 	%r3, %ctaid.x;
	mov.u32 	%r4, %ntid.x;
	mov.u32 	%r5, %tid.x;
	mad.lo.s32 	%r1, %r3, %r4, %r5;
	setp.ge.s32 	%p1, %r1, %r2;
	@%p1 bra 	$L__BB5_2;
	cvta.to.global.u64 	%rd3, %rd2;
	cvta.to.global.u64 	%rd4, %rd1;
	mul.wide.s32 	%rd5, %r1, 4;
	add.s64 	%rd6, %rd3, %rd5;
	ld.global.f32 	%f1, [%rd6];
	add.s64 	%rd7, %rd4, %rd5;
	ld.global.f32 	%f2, [%rd7];
	add.f32 	%f3, %f1, %f2;
	st.global.f32 	[%rd7], %f3;
$L__BB5_2:
	ret;

}
	// .globl	_Z10reluKernelPfi
.visible .entry _Z10reluKernelPfi(
	.param .u64 .ptr .align 1 _Z10reluKernelPfi_param_0,
	.param .u32 _Z10reluKernelPfi_param_1
)
{
	.reg .pred 	%p<3>;
	.reg .b32 	%r<7>;
	.reg .b32 	%f<2>;
	.reg .b64 	%rd<5>;

	ld.param.u64 	%rd2, [_Z10reluKernelPfi_param_0];
	ld.param.u32 	%r2, [_Z10reluKernelPfi_param_1];
	mov.u32 	%r3, %ctaid.x;
	mov.u32 	%r4, %ntid.x;
	mov.u32 	%r5, %tid.x;
	mad.lo.s32 	%r1, %r3, %r4, %r5;
	setp.ge.s32 	%p1, %r1, %r2;
	@%p1 bra 	$L__BB6_3;
	cvta.to.global.u64 	%rd3, %rd2;
	mul.wide.s32 	%rd4, %r1, 4;
	add.s64 	%rd1, %rd3, %rd4;
	ld.global.f32 	%f1, [%rd1];
	setp.geu.f32 	%p2, %f1, 0f00000000;
	@%p2 bra 	$L__BB6_3;
	mov.b32 	%r6, 0;
	st.global.u32 	[%rd1], %r6;
$L__BB6_3:
	ret;

}
	// .globl	_Z12extractQueryPKfiPf
.visible .entry _Z12extractQueryPKfiPf(
	.param .u64 .ptr .align 1 _Z12extractQueryPKfiPf_param_0,
	.param .u32 _Z12extractQueryPKfiPf_param_1,
	.param .u64 .ptr .align 1 _Z12extractQueryPKfiPf_param_2
)
{
	.reg .pred 	%p<2>;
	.reg .b32 	%r<8>;
	.reg .b32 	%f<2>;
	.reg .b64 	%rd<9>;

	ld.param.u64 	%rd1, [_Z12extractQueryPKfiPf_param_0];
	ld.param.u32 	%r2, [_Z12extractQueryPKfiPf_param_1];
	ld.param.u64 	%rd2, [_Z12extractQueryPKfiPf_param_2];
	mov.u32 	%r3, %ctaid.x;
	mov.u32 	%r4, %ntid.x;
	mov.u32 	%r5, %tid.x;
	mad.lo.s32 	%r1, %r3, %r4, %r5;
	setp.gt.s32 	%p1, %r1, 255;
	@%p1 bra 	$L__BB7_2;
	cvta.to.global.u64 	%rd3, %rd1;
	cvta.to.global.u64 	%rd4, %rd2;
	shl.b32 	%r6, %r2, 8;
	add.s32 	%r7, %r6, %r1;
	mul.wide.s32 	%rd5, %r7, 4;
	add.s64 	%rd6, %rd3, %rd5;
	ld.global.f32 	%f1, [%rd6];
	mul.wide.s32 	%rd7, %r1, 4;
	add.s64 	%rd8, %rd4, %rd7;
	st.global.f32 	[%rd8], %f1;
$L__BB7_2:
	ret;

}
	// .globl	_Z12argmaxKernelPKfiPi
.visible .entry _Z12argmaxKernelPKfiPi(
	.param .u64 .ptr .align 1 _Z12argmaxKernelPKfiPi_param_0,
	.param .u32 _Z12argmaxKernelPKfiPi_param_1,
	.param .u64 .ptr .align 1 _Z12argmaxKernelPKfiPi_param_2
)
{
	.reg .pred 	%p<9>;
	.reg .b32 	%r<28>;
	.reg .b32 	%f<11>;
	.reg .b64 	%rd<7>;

	ld.param.u64 	%rd2, [_Z12argmaxKernelPKfiPi_param_0];
	ld.param.u32 	%r14, [_Z12argmaxKernelPKfiPi_param_1];
	ld.param.u64 	%rd3, [_Z12argmaxKernelPKfiPi_param_2];
	mov.u32 	%r27, %ntid.x;
	mov.u32 	%r2, %tid.x;
	setp.ge.s32 	%p1, %r2, %r14;
	mov.b32 	%r26, 0;
	mov.f32 	%f10, 0fE0AD78EC;
	@%p1 bra 	$L__BB8_3;
	cvta.to.global.u64 	%rd1, %rd2;
	mov.f32 	%f10, 0fE0AD78EC;
	mov.b32 	%r26, 0;
	mov.u32 	%r24, %r2;
$L__BB8_2:
	mul.wide.s32 	%rd4, %r24, 4;
	add.s64 	%rd5, %rd1, %rd4;
	ld.global.f32 	%f7, [%rd5];
	setp.gt.f32 	%p2, %f7, %f10;
	selp.f32 	%f10, %f7, %f10, %p2;
	selp.b32 	%r26, %r24, %r26, %p2;
	add.s32 	%r24, %r24, %r27;
	setp.lt.s32 	%p3, %r24, %r14;
	@%p3 bra 	$L__BB8_2;
$L__BB8_3:
	shl.b32 	%r17, %r27, 2;
	mov.u32 	%r18, buf;
	add.s32 	%r8, %r18, %r17;
	shl.b32 	%r19, %r2, 2;
	add.s32 	%r9, %r18, %r19;
	st.shared.f32 	[%r9], %f10;
	add.s32 	%r10, %r8, %r19;
	st.shared.u32 	[%r10], %r26;
	bar.sync 	0;
	setp.lt.u32 	%p4, %r27, 2;
	@%p4 bra 	$L__BB8_8;
$L__BB8_4:
	mov.u32 	%r11, %r27;
	shr.u32 	%r27, %r11, 1;
	setp.ge.u32 	%p5, %r2, %r27;
	@%p5 bra 	$L__BB8_7;
	shl.b32 	%r13, %r27, 2;
	add.s32 	%r20, %r9, %r13;
	ld.shared.f32 	%f4, [%r20];
	ld.shared.f32 	%f8, [%r9];
	setp.leu.f32 	%p6, %f4, %f8;
	@%p6 bra 	$L__BB8_7;
	st.shared.f32 	[%r9], %f4;
	add.s32 	%r21, %r10, %r13;
	ld.shared.u32 	%r22, [%r21];
	st.shared.u32 	[%r10], %r22;
$L__BB8_7:
	bar.sync 	0;
	setp.gt.u32 	%p7, %r11, 3;
	@%p7 bra 	$L__BB8_4;
$L__BB8_8:
	setp.ne.s32 	%p8, %r2, 0;
	@%p8 bra 	$L__BB8_10;
	ld.shared.u32 	%r23, [%r8];
	cvta.to.global.u64 	%rd6, %rd3;
	st.global.u32 	[%rd6], %r23;
$L__BB8_10:
	ret;

}
	// .globl	_Z10embedTokenPKiPKfPfi
.visible .entry _Z10embedTokenPKiPKfPfi(
	.param .u64 .ptr .align 1 _Z10embedTokenPKiPKfPfi_param_0,
	.param .u64 .ptr .align 1 _Z10embedTokenPKiPKfPfi_param_1,
	.param .u64 .ptr .align 1 _Z10embedTokenPKiPKfPfi_param_2,
	.param .u32 _Z10embedTokenPKiPKfPfi_param_3
)
{
	.reg .pred 	%p<2>;
	.reg .b32 	%r<11>;
	.reg .b32 	%f<2>;
	.reg .b64 	%rd<13>;

	ld.param.u64 	%rd1, [_Z10embedTokenPKiPKfPfi_param_0];
	ld.param.u64 	%rd2, [_Z10embedTokenPKiPKfPfi_param_1];
	ld.param.u64 	%rd3, [_Z10embedTokenPKiPKfPfi_param_2];
	ld.param.u32 	%r2, [_Z10embedTokenPKiPKfPfi_param_3];
	mov.u32 	%r3, %ctaid.x;
	mov.u32 	%r4, %ntid.x;
	mov.u32 	%r5, %tid.x;
	mad.lo.s32 	%r1, %r3, %r4, %r5;
	setp.gt.s32 	%p1, %r1, 255;
	@%p1 bra 	$L__BB9_2;
	cvta.to.global.u64 	%rd4, %rd1;
	cvta.to.global.u64 	%rd5, %rd2;
	cvta.to.global.u64 	%rd6, %rd3;
	mul.wide.s32 	%rd7, %r2, 4;
	add.s64 	%rd8, %rd4, %rd7;
	ld.global.u32 	%r6, [%rd8];
	shl.b32 	%r7, %r6, 8;
	add.s32 	%r8, %r7, %r1;
	mul.wide.s32 	%rd9, %r8, 4;
	add.s64 	%rd10, %rd5, %rd9;
	ld.global.f32 	%f1, [%rd10];
	shl.b32 	%r9, %r2, 8;
	add.s32 	%r10, %r9, %r1;
	mul.wide.s32 	%rd11, %r10, 4;
	add.s64 	%rd12, %rd6, %rd11;
	st.global.f32 	[%rd12], %f1;
$L__BB9_2:
	ret;

}
	// .globl	_Z7writeIdPiPKii
.visible .entry _Z7writeIdPiPKii(
	.param .u64 .ptr .align 1 _Z7writeIdPiPKii_param_0,
	.param .u64 .ptr .align 1 _Z7writeIdPiPKii_param_1,
	.param .u32 _Z7writeIdPiPKii_param_2
)
{
	.reg .pred 	%p<2>;
	.reg .b32 	%r<4>;
	.reg .b64 	%rd<7>;

	ld.param.u64 	%rd1, [_Z7writeIdPiPKii_param_0];
	ld.param.u64 	%rd2, [_Z7writeIdPiPKii_param_1];
	ld.param.u32 	%r1, [_Z7writeIdPiPKii_param_2];
	mov.u32 	%r2, %tid.x;
	setp.ne.s32 	%p1, %r2, 0;
	@%p1 bra 	$L__BB10_2;
	cvta.to.global.u64 	%rd3, %rd2;
	cvta.to.global.u64 	%rd4, %rd1;
	ld.global.u32 	%r3, [%rd3];
	mul.wide.s32 	%rd5, %r1, 4;
	add.s64 	%rd6, %rd4, %rd5;
	st.global.u32 	[%rd6], %r3;
$L__BB10_2:
	ret;

}


// ===== COMPILED SASS (sm_100) =====

	.target	sm_100

	.elftype	@"ET_EXEC"


//--------------------- .note.nv.tkinfo           --------------------------
	.section	.note.nv.tkinfo,"",@"SHT_NOTE"
	.sectionflags	@"SHF_NOTE_NV_TKINFO"
	.tkinfo
        /*0018*/ 	.word	0x00000002
        /*0030*/ 	.string	""
        /*0030*/ 	.string	"ptxas"
        /*0030*/ 	.string	"Cuda compilation tools, release 13.0, V13.0.88"
        /*0030*/ 	.string	"Build cuda_13.0.r13.0/compiler.36424714_0"
        /*0030*/ 	.string	"-arch sm_100 -m 64 "



//--------------------- .note.nv.cuinfo           --------------------------
	.section	.note.nv.cuinfo,"",@"SHT_NOTE"
	.sectionflags	@"SHF_NOTE_NV_CUINFO"
        /*0018*/ 	.short	0x0002
        /*001a*/ 	.short	0x0064
        /*001c*/ 	.short	0x0082
	.zero		2


//--------------------- .nv.info                  --------------------------
	.section	.nv.info,"",@"SHT_CUDA_INFO"
	.align	4


	//----- nvinfo : EIATTR_REGCOUNT
	.align		4
        /*0000*/ 	.byte	0x04, 0x2f
        /*0002*/ 	.short	(.L_1 - .L_0)
	.align		4
.L_0:
        /*0004*/ 	.word	index@(_Z17tiledMatMulKernelPKfS0_Pfiii)
        /*0008*/ 	.word	0x00000020


	//----- nvinfo : EIATTR_FRAME_SIZE
	.align		4
.L_1:
        /*000c*/ 	.byte	0x04, 0x11
        /*000e*/ 	.short	(.L_3 - .L_2)
	.align		4
.L_2:
        /*0010*/ 	.word	index@(_Z17tiledMatMulKernelPKfS0_Pfiii)
        /*0014*/ 	.word	0x00000000


	//----- nvinfo : EIATTR_REGCOUNT
	.align		4
.L_3:
        /*0018*/ 	.byte	0x04, 0x2f
        /*001a*/ 	.short	(.L_5 - .L_4)
	.align		4
.L_4:
        /*001c*/ 	.word	index@(_Z15transposeKernelPKfPfii)
        /*0020*/ 	.word	0x0000000a


	//----- nvinfo : EIATTR_FRAME_SIZE
	.align		4
.L_5:
        /*0024*/ 	.byte	0x04, 0x11
        /*0026*/ 	.short	(.L_7 - .L_6)
	.align		4
.L_6:
        /*0028*/ 	.word	index@(_Z15transposeKernelPKfPfii)
        /*002c*/ 	.word	0x00000000


	//----- nvinfo : EIATTR_REGCOUNT
	.align		4
.L_7:
        /*0030*/ 	.byte	0x04, 0x2f
        /*0032*/ 	.short	(.L_9 - .L_8)
	.align		4
.L_8:
        /*0034*/ 	.word	index@(_Z11scaleKernelPfif)
        /*0038*/ 	.word	0x00000008


	//----- nvinfo : EIATTR_FRAME_SIZE
	.align		4
.L_9:
        /*003c*/ 	.byte	0x04, 0x11
        /*003e*/ 	.short	(.L_11 - .L_10)
	.align		4
.L_10:
        /*0040*/ 	.word	index@(_Z11scaleKernelPfif)
        /*0044*/ 	.word	0x00000000


	//----- nvinfo : EIATTR_REGCOUNT
	.align		4
.L_11:
        /*0048*/ 	.byte	0x04, 0x2f
        /*004a*/ 	.short	(.L_13 - .L_12)
	.align		4
.L_12:
        /*004c*/ 	.word	index@(_Z13softmaxKernelPfii)
        /*0050*/ 	.word	0x00000020


	//----- nvinfo : EIATTR_FRAME_SIZE
	.align		4
.L_13:
        /*0054*/ 	.byte	0x04, 0x11
        /*0056*/ 	.short	(.L_15 - .L_14)
	.align		4
.L_14:
        /*0058*/ 	.word	index@($__internal_0_$__cuda_sm3x_div_rn_noftz_f32_slowpath)
        /*005c*/ 	.word	0x00000000


	//----- nvinfo : EIATTR_FRAME_SIZE
	.align		4
.L_15:
        /*0060*/ 	.byte	0x04, 0x11
        /*0062*/ 	.short	(.L_17 - .L_16)
	.align		4
.L_16:
        /*0064*/ 	.word	index@(_Z13softmaxKernelPfii)
        /*0068*/ 	.word	0x00000000


	//----- nvinfo : EIATTR_REGCOUNT
	.align		4
.L_17:
        /*006c*/ 	.byte	0x04, 0x2f
        /*006e*/ 	.short	(.L_19 - .L_18)
	.align		4
.L_18:
        /*0070*/ 	.word	index@(_Z16causalMaskKernelPfi)
        /*0074*/ 	.word	0x0000000a


	//----- nvinfo : EIATTR_FRAME_SIZE
	.align		4
.L_19:
        /*0078*/ 	.byte	0x04, 0x11
        /*007a*/ 	.short	(.L_21 - .L_20)
	.align		4
.L_20:
        /*007c*/ 	.word	index@(_Z16causalMaskKernelPfi)
        /*0080*/ 	.word	0x00000000


	//----- nvinfo : EIATTR_REGCOUNT
	.align		4
.L_21:
        /*0084*/ 	.byte	0x04, 0x2f
        /*0086*/ 	.short	(.L_23 - .L_22)
	.align		4
.L_22:
        /*0088*/ 	.word	index@(_Z10addInPlacePfPKfi)
        /*008c*/ 	.word	0x0000000a


	//----- nvinfo : EIATTR_FRAME_SIZE
	.align		4
.L_23:
        /*0090*/ 	.byte	0x04, 0x11
        /*0092*/ 	.short	(.L_25 - .L_24)
	.align		4
.L_24:
        /*0094*/ 	.word	index@(_Z10addInPlacePfPKfi)
        /*0098*/ 	.word	0x00000000


	//----- nvinfo : EIATTR_REGCOUNT
	.align		4
.L_25:
        /*009c*/ 	.byte	0x04, 0x2f
        /*009e*/ 	.short	(.L_27 - .L_26)
	.align		4
.L_26:
        /*00a0*/ 	.word	index@(_Z10reluKernelPfi)
        /*00a4*/ 	.word	0x00000008


	//----- nvinfo : EIATTR_FRAME_SIZE
	.align		4
.L_27:
        /*00a8*/ 	.byte	0x04, 0x11
        /*00aa*/ 	.short	(.L_29 - .L_28)
	.align		4
.L_28:
        /*00ac*/ 	.word	index@(_Z10reluKernelPfi)
        /*00b0*/ 	.word	0x00000000


	//----- nvinfo : EIATTR_REGCOUNT
	.align		4
.L_29:
        /*00b4*/ 	.byte	0x04, 0x2f
        /*00b6*/ 	.short	(.L_31 - .L_30)
	.align		4
.L_30:
        /*00b8*/ 	.word	index@(_Z12extractQueryPKfiPf)
        /*00bc*/ 	.word	0x0000000a


	//----- nvinfo : EIATTR_FRAME_SIZE
	.align		4
.L_31:
        /*00c0*/ 	.byte	0x04, 0x11
        /*00c2*/ 	.short	(.L_33 - .L_32)
	.align		4
.L_32:
        /*00c4*/ 	.word	index@(_Z12extractQueryPKfiPf)
        /*00c8*/ 	.word	0x00000000


	//----- nvinfo : EIATTR_REGCOUNT
	.align		4
.L_33:
        /*00cc*/ 	.byte	0x04, 0x2f
        /*00ce*/ 	.short	(.L_35 - .L_34)
	.align		4
.L_34:
        /*00d0*/ 	.word	index@(_Z12argmaxKernelPKfiPi)
        /*00d4*/ 	.word	0x00000010


	//----- nvinfo : EIATTR_FRAME_SIZE
	.align		4
.L_35:
        /*00d8*/ 	.byte	0x04, 0x11
        /*00da*/ 	.short	(.L_37 - .L_36)
	.align		4
.L_36:
        /*00dc*/ 	.word	index@(_Z12argmaxKernelPKfiPi)
        /*00e0*/ 	.word	0x00000000


	//----- nvinfo : EIATTR_REGCOUNT
	.align		4
.L_37:
        /*00e4*/ 	.byte	0x04, 0x2f
        /*00e6*/ 	.short	(.L_39 - .L_38)
	.align		4
.L_38:
        /*00e8*/ 	.word	index@(_Z10embedTokenPKiPKfPfi)
        /*00ec*/ 	.word	0x0000000c


	//----- nvinfo : EIATTR_FRAME_SIZE
	.align		4
.L_39:
        /*00f0*/ 	.byte	0x04, 0x11
        /*00f2*/ 	.short	(.L_41 - .L_40)
	.align		4
.L_40:
        /*00f4*/ 	.word	index@(_Z10embedTokenPKiPKfPfi)
        /*00f8*/ 	.word	0x00000000


	//----- nvinfo : EIATTR_REGCOUNT
	.align		4
.L_41:
        /*00fc*/ 	.byte	0x04, 0x2f
        /*00fe*/ 	.short	(.L_43 - .L_42)
	.align		4
.L_42:
        /*0100*/ 	.word	index@(_Z7writeIdPiPKii)
        /*0104*/ 	.word	0x0000000a


	//----- nvinfo : EIATTR_FRAME_SIZE
	.align		4
.L_43:
        /*0108*/ 	.byte	0x04, 0x11
        /*010a*/ 	.short	(.L_45 - .L_44)
	.align		4
.L_44:
        /*010c*/ 	.word	index@(_Z7writeIdPiPKii)
        /*0110*/ 	.word	0x00000000


	//----- nvinfo : EIATTR_MIN_STACK_SIZE
	.align		4
.L_45:
        /*0114*/ 	.byte	0x04, 0x12
        /*0116*/ 	.short	(.L_47 - .L_46)
	.align		4
.L_46:
        /*0118*/ 	.word	index@(_Z7writeIdPiPKii)
        /*011c*/ 	.word	0x00000000


	//----- nvinfo : EIATTR_MIN_STACK_SIZE
	.align		4
.L_47:
        /*0120*/ 	.byte	0x04, 0x12
        /*0122*/ 	.short	(.L_49 - .L_48)
	.align		4
.L_48:
        /*0124*/ 	.word	index@(_Z10embedTokenPKiPKfPfi)
        /*0128*/ 	.word	0x00000000


	//----- nvinfo : EIATTR_MIN_STACK_SIZE
	.align		4
.L_49:
        /*012c*/ 	.byte	0x04, 0x12
        /*012e*/ 	.short	(.L_51 - .L_50)
	.align		4
.L_50:
        /*0130*/ 	.word	index@(_Z12argmaxKernelPKfiPi)
        /*0134*/ 	.word	0x00000000


	//----- nvinfo : EIATTR_MIN_STACK_SIZE
	.align		4
.L_51:
        /*0138*/ 	.byte	0x04, 0x12
        /*013a*/ 	.short	(.L_53 - .L_52)
	.align		4
.L_52:
        /*013c*/ 	.word	index@(_Z12extractQueryPKfiPf)
        /*0140*/ 	.word	0x00000000


	//----- nvinfo : EIATTR_MIN_STACK_SIZE
	.align		4
.L_53:
        /*0144*/ 	.byte	0x04, 0x12
        /*0146*/ 	.short	(.L_55 - .L_54)
	.align		4
.L_54:
        /*0148*/ 	.word	index@(_Z10reluKernelPfi)
        /*014c*/ 	.word	0x00000000


	//----- nvinfo : EIATTR_MIN_STACK_SIZE
	.align		4
.L_55:
        /*0150*/ 	.byte	0x04, 0x12
        /*0152*/ 	.short	(.L_57 - .L_56)
	.align		4
.L_56:
        /*0154*/ 	.word	index@(_Z10addInPlacePfPKfi)
        /*0158*/ 	.word	0x00000000


	//----- nvinfo : EIATTR_MIN_STACK_SIZE
	.align		4
.L_57:
        /*015c*/ 	.byte	0x04, 0x12
        /*015e*/ 	.short	(.L_59 - .L_58)
	.align		4
.L_58:
        /*0160*/ 	.word	index@(_Z16causalMaskKernelPfi)
        /*0164*/ 	.word	0x00000000


	//----- nvinfo : EIATTR_MIN_STACK_SIZE
	.align		4
.L_59:
        /*0168*/ 	.byte	0x04, 0x12
        /*016a*/ 	.short	(.L_61 - .L_60)
	.align		4
.L_60:
        /*016c*/ 	.word	index@(_Z13softmaxKernelPfii)
        /*0170*/ 	.word	0x00000000


	//----- nvinfo : EIATTR_MIN_STACK_SIZE
	.align		4
.L_61:
        /*0174*/ 	.byte	0x04, 0x12
        /*0176*/ 	.short	(.L_63 - .L_62)
	.align		4
.L_62:
        /*0178*/ 	.word	index@(_Z11scaleKernelPfif)
        /*017c*/ 	.word	0x00000000


	//----- nvinfo : EIATTR_MIN_STACK_SIZE
	.align		4
.L_63:
        /*0180*/ 	.byte	0x04, 0x12
        /*0182*/ 	.short	(.L_65 - .L_64)
	.align		4
.L_64:
        /*0184*/ 	.word	index@(_Z15transposeKernelPKfPfii)
        /*0188*/ 	.word	0x00000000


	//----- nvinfo : EIATTR_MIN_STACK_SIZE
	.align		4
.L_65:
        /*018c*/ 	.byte	0x04, 0x12
        /*018e*/ 	.short	(.L_67 - .L_66)
	.align		4
.L_66:
        /*0190*/ 	.word	index@(_Z17tiledMatMulKernelPKfS0_Pfiii)
        /*0194*/ 	.word	0x00000000
.L_67:


//--------------------- .nv.compat                --------------------------
	.section	.nv.compat,"",@"SHT_CUDA_COMPAT_INFO"
	.align	4
        /*0000*/ 	.byte	0x02, 0x09, 0x00, 0x00, 0x02, 0x02, 0x01, 0x00, 0x02, 0x05, 0x05, 0x00, 0x03, 0x07, 0x01, 0x01
        /*0010*/ 	.byte	0x02, 0x03, 0x00, 0x00, 0x02, 0x06, 0x01, 0x00, 0x04, 0x0b, 0x08, 0x00, 0x01, 0x00, 0x00, 0x00
        /*0020*/ 	.byte	0x00, 0x00, 0x00, 0x00


//--------------------- .nv.info._Z7writeIdPiPKii --------------------------
	.section	.nv.info._Z7writeIdPiPKii,"",@"SHT_CUDA_INFO"
	.sectionflags	@""
	.align	4


	//----- nvinfo : EIATTR_CUDA_API_VERSION
	.align		4
        /*0000*/ 	.byte	0x04, 0x37
        /*0002*/ 	.short	(.L_69 - .L_68)
.L_68:
        /*0004*/ 	.word	0x00000082


	//----- nvinfo : EIATTR_KPARAM_INFO
	.align		4
.L_69:
        /*0008*/ 	.byte	0x04, 0x17
        /*000a*/ 	.short	(.L_71 - .L_70)
.L_70:
        /*000c*/ 	.word	0x00000000
        /*0010*/ 	.short	0x0002
        /*0012*/ 	.short	0x0010
        /*0014*/ 	.byte	0x00, 0xf0, 0x11, 0x00


	//----- nvinfo : EIATTR_KPARAM_INFO
	.align		4
.L_71:
        /*0018*/ 	.byte	0x04, 0x17
        /*001a*/ 	.short	(.L_73 - .L_72)
.L_72:
        /*001c*/ 	.word	0x00000000
        /*0020*/ 	.short	0x0001
        /*0022*/ 	.short	0x0008
        /*0024*/ 	.byte	0x00, 0xf5, 0x21, 0x00


	//----- nvinfo : EIATTR_KPARAM_INFO
	.align		4
.L_73:
        /*0028*/ 	.byte	0x04, 0x17
        /*002a*/ 	.short	(.L_75 - .L_74)
.L_74:
        /*002c*/ 	.word	0x00000000
        /*0030*/ 	.short	0x0000
        /*0032*/ 	.short	0x0000
        /*0034*/ 	.byte	0x00, 0xf5, 0x21, 0x00


	//----- nvinfo : EIATTR_SPARSE_MMA_MASK
	.align		4
.L_75:
        /*0038*/ 	.byte	0x03, 0x50
        /*003a*/ 	.short	0x0000


	//----- nvinfo : EIATTR_MAXREG_COUNT
	.align		4
        /*003c*/ 	.byte	0x03, 0x1b
        /*003e*/ 	.short	0x00ff


	//----- nvinfo : EIATTR_MERCURY_ISA_VERSION
	.align		4
        /*0040*/ 	.byte	0x03, 0x5f
        /*0042*/ 	.short	0x0101


	//----- nvinfo : EIATTR_VRC_CTA_INIT_COUNT
	.align		4
        /*0044*/ 	.byte	0x02, 0x4a
	.zero		1
	.zero		1


	//----- nvinfo : EIATTR_EXIT_INSTR_OFFSETS
	.align		4
        /*0048*/ 	.byte	0x04, 0x1c
        /*004a*/ 	.short	(.L_77 - .L_76)


	//   ....[0]....
.L_76:
        /*004c*/ 	.word	0x00000030


	//   ....[1]....
        /*0050*/ 	.word	0x000000b0


	//----- nvinfo : EIATTR_CBANK_PARAM_SIZE
	.align		4
.L_77:
        /*0054*/ 	.byte	0x03, 0x19
        /*0056*/ 	.short	0x0014


	//----- nvinfo : EIATTR_PARAM_CBANK
	.align		4
        /*0058*/ 	.byte	0x04, 0x0a
        /*005a*/ 	.short	(.L_79 - .L_78)
	.align		4
.L_78:
        /*005c*/ 	.word	index@(.nv.constant0._Z7writeIdPiPKii)
        /*0060*/ 	.short	0x0380
        /*0062*/ 	.short	0x0014


	//----- nvinfo : EIATTR_SW_WAR
	.align		4
.L_79:
        /*0064*/ 	.byte	0x04, 0x36
        /*0066*/ 	.short	(.L_81 - .L_80)
.L_80:
        /*0068*/ 	.word	0x00000008
.L_81:


//--------------------- .nv.info._Z10embedTokenPKiPKfPfi --------------------------
	.section	.nv.info._Z10embedTokenPKiPKfPfi,"",@"SHT_CUDA_INFO"
	.sectionflags	@""
	.align	4


	//----- nvinfo : EIATTR_CUDA_API_VERSION
	.align		4
        /*0000*/ 	.byte	0x04, 0x37
        /*0002*/ 	.short	(.L_83 - .L_82)
.L_82:
        /*0004*/ 	.word	0x00000082


	//----- nvinfo : EIATTR_KPARAM_INFO
	.align		4
.L_83:
        /*0008*/ 	.byte	0x04, 0x17
        /*000a*/ 	.short	(.L_85 - .L_84)
.L_84:
        /*000c*/ 	.word	0x00000000
        /*0010*/ 	.short	0x0003
        /*0012*/ 	.short	0x0018
        /*0014*/ 	.byte	0x00, 0xf0, 0x11, 0x00


	//----- nvinfo : EIATTR_KPARAM_INFO
	.align		4
.L_85:
        /*0018*/ 	.byte	0x04, 0x17
        /*001a*/ 	.short	(.L_87 - .L_86)
.L_86:
        /*001c*/ 	.word	0x00000000
        /*0020*/ 	.short	0x0002
        /*0022*/ 	.short	0x0010
        /*0024*/ 	.byte	0x00, 0xf5, 0x21, 0x00


	//----- nvinfo : EIATTR_KPARAM_INFO
	.align		4
.L_87:
        /*0028*/ 	.byte	0x04, 0x17
        /*002a*/ 	.short	(.L_89 - .L_88)
.L_88:
        /*002c*/ 	.word	0x00000000
        /*0030*/ 	.short	0x0001
        /*0032*/ 	.short	0x0008
        /*0034*/ 	.byte	0x00, 0xf5, 0x21, 0x00


	//----- nvinfo : EIATTR_KPARAM_INFO
	.align		4
.L_89:
        /*0038*/ 	.byte	0x04, 0x17
        /*003a*/ 	.short	(.L_91 - .L_90)
.L_90:
        /*003c*/ 	.word	0x00000000
        /*0040*/ 	.short	0x0000
        /*0042*/ 	.short	0x0000
        /*0044*/ 	.byte	0x00, 0xf5, 0x21, 0x00


	//----- nvinfo : EIATTR_SPARSE_MMA_MASK
	.align		4
.L_91:
        /*0048*/ 	.byte	0x03, 0x50
        /*004a*/ 	.short	0x0000


	//----- nvinfo : EIATTR_MAXREG_COUNT
	.align		4
        /*004c*/ 	.byte	0x03, 0x1b
        /*004e*/ 	.short	0x00ff


	//----- nvinfo : EIATTR_MERCURY_ISA_VERSION
	.align		4
        /*0050*/ 	.byte	0x03, 0x5f
        /*0052*/ 	.short	0x0101


	//----- nvinfo : EIATTR_VRC_CTA_INIT_COUNT
	.align		4
        /*0054*/ 	.byte	0x02, 0x4a
	.zero		1
	.zero		1


	//----- nvinfo : EIATTR_EXIT_INSTR_OFFSETS
	.align		4
        /*0058*/ 	.byte	0x04, 0x1c
        /*005a*/ 	.short	(.L_93 - .L_92)


	//   ....[0]....
.L_92:
        /*005c*/ 	.word	0x00000060


	//   ....[1]....
        /*0060*/ 	.word	0x00000140


	//----- nvinfo : EIATTR_CBANK_PARAM_SIZE
	.align		4
.L_93:
        /*0064*/ 	.byte	0x03, 0x19
        /*0066*/ 	.short	0x001c


	//----- nvinfo : EIATTR_PARAM_CBANK
	.align		4
        /*0068*/ 	.byte	0x04, 0x0a
        /*006a*/ 	.short	(.L_95 - .L_94)
	.align		4
.L_94:
        /*006c*/ 	.word	index@(.nv.constant0._Z10embedTokenPKiPKfPfi)
        /*0070*/ 	.short	0x0380
        /*0072*/ 	.short	0x001c


	//----- nvinfo : EIATTR_SW_WAR
	.align		4
.L_95:
        /*0074*/ 	.byte	0x04, 0x36
        /*0076*/ 	.short	(.L_97 - .L_96)
.L_96:
        /*0078*/ 	.word	0x00000008
.L_97:


//--------------------- .nv.info._Z12argmaxKernelPKfiPi --------------------------
	.section	.nv.info._Z12argmaxKernelPKfiPi,"",@"SHT_CUDA_INFO"
	.sectionflags	@""
	.align	4


	//----- nvinfo : EIATTR_CUDA_API_VERSION
	.align		4
        /*0000*/ 	.byte	0x04, 0x37
        /*0002*/ 	.short	(.L_99 - .L_98)
.L_98:
        /*0004*/ 	.word	0x00000082


	//----- nvinfo : EIATTR_KPARAM_INFO
	.align		4
.L_99:
        /*0008*/ 	.byte	0x04, 0x17
        /*000a*/ 	.short	(.L_101 - .L_100)
.L_100:
        /*000c*/ 	.word	0x00000000
        /*0010*/ 	.short	0x0002
        /*0012*/ 	.short	0x0010
        /*0014*/ 	.byte	0x00, 0xf5, 0x21, 0x00


	//----- nvinfo : EIATTR_KPARAM_INFO
	.align		4
.L_101:
        /*0018*/ 	.byte	0x04, 0x17
        /*001a*/ 	.short	(.L_103 - .L_102)
.L_102:
        /*001c*/ 	.word	0x00000000
        /*0020*/ 	.short	0x0001
        /*0022*/ 	.short	0x0008
        /*0024*/ 	.byte	0x00, 0xf0, 0x11, 0x00


	//----- nvinfo : EIATTR_KPARAM_INFO
	.align		4
.L_103:
        /*0028*/ 	.byte	0x04, 0x17
        /*002a*/ 	.short	(.L_105 - .L_104)
.L_104:
        /*002c*/ 	.word	0x00000000
        /*0030*/ 	.short	0x0000
        /*0032*/ 	.short	0x0000
        /*0034*/ 	.byte	0x00, 0xf5, 0x21, 0x00


	//----- nvinfo : EIATTR_SPARSE_MMA_MASK
	.align		4
.L_105:
        /*0038*/ 	.byte	0x03, 0x50
        /*003a*/ 	.short	0x0000


	//----- nvinfo : EIATTR_MAXREG_COUNT
	.align		4
        /*003c*/ 	.byte	0x03, 0x1b
        /*003e*/ 	.short	0x00ff


	//----- nvinfo : EIATTR_NUM_BARRIERS
	.align		4
        /*0040*/ 	.byte	0x02, 0x4c
        /*0042*/ 	.byte	0x01
	.zero		1


	//----- nvinfo : EIATTR_MERCURY_ISA_VERSION
	.align		4
        /*0044*/ 	.byte	0x03, 0x5f
        /*0046*/ 	.short	0x0101


	//----- nvinfo : EIATTR_VRC_CTA_INIT_COUNT
	.align		4
        /*0048*/ 	.byte	0x02, 0x4a
	.zero		1
	.zero		1


	//----- nvinfo : EIATTR_EXIT_INSTR_OFFSETS
	.align		4
        /*004c*/ 	.byte	0x04, 0x1c
        /*004e*/ 	.short	(.L_107 - .L_106)


	//   ....[0]....
.L_106:
        /*0050*/ 	.word	0x00000350


	//   ....[1]....
        /*0054*/ 	.word	0x00000390


	//----- nvinfo : EIATTR_CRS_STACK_SIZE
	.align		4
.L_107:
        /*0058*/ 	.byte	0x04, 0x1e
        /*005a*/ 	.short	(.L_109 - .L_108)
.L_108:
        /*005c*/ 	.word	0x00000000


	//----- nvinfo : EIATTR_CBANK_PARAM_SIZE
	.align		4
.L_109:
        /*0060*/ 	.byte	0x03, 0x19
        /*0062*/ 	.short	0x0018


	//----- nvinfo : EIATTR_PARAM_CBANK
	.align		4
        /*0064*/ 	.byte	0x04, 0x0a
        /*0066*/ 	.short	(.L_111 - .L_110)
	.align		4
.L_110:
        /*0068*/ 	.word	index@(.nv.constant0._Z12argmaxKernelPKfiPi)
        /*006c*/ 	.short	0x0380
        /*006e*/ 	.short	0x0018


	//----- nvinfo : EIATTR_SW_WAR
	.align		4
.L_111:
        /*0070*/ 	.byte	0x04, 0x36
        /*0072*/ 	.short	(.L_113 - .L_112)
.L_112:
        /*0074*/ 	.word	0x00000008
.L_113:


//--------------------- .nv.info._Z12extractQueryPKfiPf --------------------------
	.section	.nv.info._Z12extractQueryPKfiPf,"",@"SHT_CUDA_INFO"
	.sectionflags	@""
	.align	4


	//----- nvinfo : EIATTR_CUDA_API_VERSION
	.align		4
        /*0000*/ 	.byte	0x04, 0x37
        /*0002*/ 	.short	(.L_115 - .L_114)
.L_114:
        /*0004*/ 	.word	0x00000082


	//----- nvinfo : EIATTR_KPARAM_INFO
	.align		4
.L_115:
        /*0008*/ 	.byte	0x04, 0x17
        /*000a*/ 	.short	(.L_117 - .L_116)
.L_116:
        /*000c*/ 	.word	0x00000000
        /*0010*/ 	.short	0x0002
        /*0012*/ 	.short	0x0010
        /*0014*/ 	.byte	0x00, 0xf5, 0x21, 0x00


	//----- nvinfo : EIATTR_KPARAM_INFO
	.align		4
.L_117:
        /*0018*/ 	.byte	0x04, 0x17
        /*001a*/ 	.short	(.L_119 - .L_118)
.L_118:
        /*001c*/ 	.word	0x00000000
        /*0020*/ 	.short	0x0001
        /*0022*/ 	.short	0x0008
        /*0024*/ 	.byte	0x00, 0xf0, 0x11, 0x00


	//----- nvinfo : EIATTR_KPARAM_INFO
	.align		4
.L_119:
        /*0028*/ 	.byte	0x04, 0x17
        /*002a*/ 	.short	(.L_121 - .L_120)
.L_120:
        /*002c*/ 	.word	0x00000000
        /*0030*/ 	.short	0x0000
        /*0032*/ 	.short	0x0000
        /*0034*/ 	.byte	0x00, 0xf5, 0x21, 0x00


	//----- nvinfo : EIATTR_SPARSE_MMA_MASK
	.align		4
.L_121:
        /*0038*/ 	.byte	0x03, 0x50
        /*003a*/ 	.short	0x0000


	//----- nvinfo : EIATTR_MAXREG_COUNT
	.align		4
        /*003c*/ 	.byte	0x03, 0x1b
        /*003e*/ 	.short	0x00ff


	//----- nvinfo : EIATTR_MERCURY_ISA_VERSION
	.align		4
        /*0040*/ 	.byte	0x03, 0x5f
        /*0042*/ 	.short	0x0101


	//----- nvinfo : EIATTR_VRC_CTA_INIT_COUNT
	.align		4
        /*0044*/ 	.byte	0x02, 0x4a
	.zero		1
	.zero		1


	//----- nvinfo : EIATTR_EXIT_INSTR_OFFSETS
	.align		4
        /*0048*/ 	.byte	0x04, 0x1c
        /*004a*/ 	.short	(.L_123 - .L_122)


	//   ....[0]....
.L_122:
        /*004c*/ 	.word	0x00000060


	//   ....[1]....
        /*0050*/ 	.word	0x00000100


	//----- nvinfo : EIATTR_CBANK_PARAM_SIZE
	.align		4
.L_123:
        /*0054*/ 	.byte	0x03, 0x19
        /*0056*/ 	.short	0x0018


	//----- nvinfo : EIATTR_PARAM_CBANK
	.align		4
        /*0058*/ 	.byte	0x04, 0x0a
        /*005a*/ 	.short	(.L_125 - .L_124)
	.align		4
.L_124:
        /*005c*/ 	.word	index@(.nv.constant0._Z12extractQueryPKfiPf)
        /*0060*/ 	.short	0x0380
        /*0062*/ 	.short	0x0018


	//----- nvinfo : EIATTR_SW_WAR
	.align		4
.L_125:
        /*0064*/ 	.byte	0x04, 0x36
        /*0066*/ 	.short	(.L_127 - .L_126)
.L_126:
        /*0068*/ 	.word	0x00000008
.L_127:


//--------------------- .nv.info._Z10reluKernelPfi --------------------------
	.section	.nv.info._Z10reluKernelPfi,"",@"SHT_CUDA_INFO"
	.sectionflags	@""
	.align	4


	//----- nvinfo : EIATTR_CUDA_API_VERSION
	.align		4
        /*0000*/ 	.byte	0x04, 0x37
        /*0002*/ 	.short	(.L_129 - .L_128)
.L_128:
        /*0004*/ 	.word	0x00000082


	//----- nvinfo : EIATTR_KPARAM_INFO
	.align		4
.L_129:
        /*0008*/ 	.byte	0x04, 0x17
        /*000a*/ 	.short	(.L_131 - .L_130)
.L_130:
        /*000c*/ 	.word	0x00000000
        /*0010*/ 	.short	0x0001
        /*0012*/ 	.short	0x0008
        /*0014*/ 	.byte	0x00, 0xf0, 0x11, 0x00


	//----- nvinfo : EIATTR_KPARAM_INFO
	.align		4
.L_131:
        /*0018*/ 	.byte	0x04, 0x17
        /*001a*/ 	.short	(.L_133 - .L_132)
.L_132:
        /*001c*/ 	.word	0x00000000
        /*0020*/ 	.short	0x0000
        /*0022*/ 	.short	0x0000
        /*0024*/ 	.byte	0x00, 0xf5, 0x21, 0x00


	//----- nvinfo : EIATTR_SPARSE_MMA_MASK
	.align		4
.L_133:
        /*0028*/ 	.byte	0x03, 0x50
        /*002a*/ 	.short	0x0000


	//----- nvinfo : EIATTR_MAXREG_COUNT
	.align		4
        /*002c*/ 	.byte	0x03, 0x1b
        /*002e*/ 	.short	0x00ff


	//----- nvinfo : EIATTR_MERCURY_ISA_VERSION
	.align		4
        /*0030*/ 	.byte	0x03, 0x5f
        /*0032*/ 	.short	0x0101


	//----- nvinfo : EIATTR_VRC_CTA_INIT_COUNT
	.align		4
        /*0034*/ 	.byte	0x02, 0x4a
	.zero		1
	.zero		1


	//----- nvinfo : EIATTR_EXIT_INSTR_OFFSETS
	.align		4
        /*0038*/ 	.byte	0x04, 0x1c
        /*003a*/ 	.short	(.L_135 - .L_134)


	//   ....[0]....
.L_134:
        /*003c*/ 	.word	0x00000070


	//   ....[1]....
        /*0040*/ 	.word	0x000000d0


	//   ....[2]....
        /*0044*/ 	.word	0x000000f0


	//----- nvinfo : EIATTR_CBANK_PARAM_SIZE
	.align		4
.L_135:
        /*0048*/ 	.byte	0x03, 0x19
        /*004a*/ 	.short	0x000c


	//----- nvinfo : EIATTR_PARAM_CBANK
	.align		4
        /*004c*/ 	.byte	0x04, 0x0a
        /*004e*/ 	.short	(.L_137 - .L_136)
	.align		4
.L_136:
        /*0050*/ 	.word	index@(.nv.constant0._Z10reluKernelPfi)
        /*0054*/ 	.short	0x0380
        /*0056*/ 	.short	0x000c


	//----- nvinfo : EIATTR_SW_WAR
	.align		4
.L_137:
        /*0058*/ 	.byte	0x04, 0x36
        /*005a*/ 	.short	(.L_139 - .L_138)
.L_138:
        /*005c*/ 	.word	0x00000008
.L_139:


//--------------------- .nv.info._Z10addInPlacePfPKfi --------------------------
	.section	.nv.info._Z10addInPlacePfPKfi,"",@"SHT_CUDA_INFO"
	.sectionflags	@""
	.align	4


	//----- nvinfo : EIATTR_CUDA_API_VERSION
	.align		4
        /*0000*/ 	.byte	0x04, 0x37
        /*0002*/ 	.short	(.L_141 - .L_140)
.L_140:
        /*0004*/ 	.word	0x00000082


	//----- nvinfo : EIATTR_KPARAM_INFO
	.align		4
.L_141:
        /*0008*/ 	.byte	0x04, 0x17
        /*000a*/ 	.short	(.L_143 - .L_142)
.L_142:
        /*000c*/ 	.word	0x00000000
        /*0010*/ 	.short	0x0002
        /*0012*/ 	.short	0x0010
        /*0014*/ 	.byte	0x00, 0xf0, 0x11, 0x00


	//----- nvinfo : EIATTR_KPARAM_INFO
	.align		4
.L_143:
        /*0018*/ 	.byte	0x04, 0x17
        /*001a*/ 	.short	(.L_145 - .L_144)
.L_144:
        /*001c*/ 	.word	0x00000000
        /*0020*/ 	.short	0x0001
        /*0022*/ 	.short	0x0008
        /*0024*/ 	.byte	0x00, 0xf5, 0x21, 0x00


	//----- nvinfo : EIATTR_KPARAM_INFO
	.align		4
.L_145:
        /*0028*/ 	.byte	0x04, 0x17
        /*002a*/ 	.short	(.L_147 - .L_146)
.L_146:
        /*002c*/ 	.word	0x00000000
        /*0030*/ 	.short	0x0000
        /*0032*/ 	.short	0x0000
        /*0034*/ 	.byte	0x00, 0xf5, 0x21, 0x00


	//----- nvinfo : EIATTR_SPARSE_MMA_MASK
	.align		4
.L_147:
        /*0038*/ 	.byte	0x03, 0x50
        /*003a*/ 	.short	0x0000


	//----- nvinfo : EIATTR_MAXREG_COUNT
	.align		4
        /*003c*/ 	.byte	0x03, 0x1b
        /*003e*/ 	.short	0x00ff


	//----- nvinfo : EIATTR_MERCURY_ISA_VERSION
	.align		4
        /*0040*/ 	.byte	0x03, 0x5f
        /*0042*/ 	.short	0x0101


	//----- nvinfo : EIATTR_VRC_CTA_INIT_COUNT
	.align		4
        /*0044*/ 	.byte	0x02, 0x4a
	.zero		1
	.zero		1


	//----- nvinfo : EIATTR_EXIT_INSTR_OFFSETS
	.align		4
        /*0048*/ 	.byte	0x04, 0x1c
        /*004a*/ 	.short	(.L_149 - .L_148)


	//   ....[0]....
.L_148:
        /*004c*/ 	.word	0x00000070


	//   ....[1]....
        /*0050*/ 	.word	0x00000110


	//----- nvinfo : EIATTR_CBANK_PARAM_SIZE
	.align		4
.L_149:
        /*0054*/ 	.byte	0x03, 0x19
        /*0056*/ 	.short	0x0014


	//----- nvinfo : EIATTR_PARAM_CBANK
	.align		4
        /*0058*/ 	.byte	0x04, 0x0a
        /*005a*/ 	.short	(.L_151 - .L_150)
	.align		4
.L_150:
        /*005c*/ 	.word	index@(.nv.constant0._Z10addInPlacePfPKfi)
        /*0060*/ 	.short	0x0380
        /*0062*/ 	.short	0x0014


	//----- nvinfo : EIATTR_SW_WAR
	.align		4
.L_151:
        /*0064*/ 	.byte	0x04, 0x36
        /*0066*/ 	.short	(.L_153 - .L_152)
.L_152:
        /*0068*/ 	.word	0x00000008
.L_153:


//--------------------- .nv.info._Z16causalMaskKernelPfi --------------------------
	.section	.nv.info._Z16causalMaskKernelPfi,"",@"SHT_CUDA_INFO"
	.sectionflags	@""
	.align	4


	//----- nvinfo : EIATTR_CUDA_API_VERSION
	.align		4
        /*0000*/ 	.byte	0x04, 0x37
        /*0002*/ 	.short	(.L_155 - .L_154)
.L_154:
        /*0004*/ 	.word	0x00000082


	//----- nvinfo : EIATTR_KPARAM_INFO
	.align		4
.L_155:
        /*0008*/ 	.byte	0x04, 0x17
        /*000a*/ 	.short	(.L_157 - .L_156)
.L_156:
        /*000c*/ 	.word	0x00000000
        /*0010*/ 	.short	0x0001
        /*0012*/ 	.short	0x0008
        /*0014*/ 	.byte	0x00, 0xf0, 0x11, 0x00


	//----- nvinfo : EIATTR_KPARAM_INFO
	.align		4
.L_157:
        /*0018*/ 	.byte	0x04, 0x17
        /*001a*/ 	.short	(.L_159 - .L_158)
.L_158:
        /*001c*/ 	.word	0x00000000
        /*0020*/ 	.short	0x0000
        /*0022*/ 	.short	0x0000
        /*0024*/ 	.byte	0x00, 0xf5, 0x21, 0x00


	//----- nvinfo : EIATTR_SPARSE_MMA_MASK
	.align		4
.L_159:
        /*0028*/ 	.byte	0x03, 0x50
        /*002a*/ 	.short	0x0000


	//----- nvinfo : EIATTR_MAXREG_COUNT
	.align		4
        /*002c*/ 	.byte	0x03, 0x1b
        /*002e*/ 	.short	0x00ff


	//----- nvinfo : EIATTR_MERCURY_ISA_VERSION
	.align		4
        /*0030*/ 	.byte	0x03, 0x5f
        /*0032*/ 	.short	0x0101


	//----- nvinfo : EIATTR_VRC_CTA_INIT_COUNT
	.align		4
        /*0034*/ 	.byte	0x02, 0x4a
	.zero		1
	.zero		1


	//----- nvinfo : EIATTR_EXIT_INSTR_OFFSETS
	.align		4
        /*0038*/ 	.byte	0x04, 0x1c
        /*003a*/ 	.short	(.L_161 - .L_160)


	//   ....[0]....
.L_160:
        /*003c*/ 	.word	0x000000d0


	//   ....[1]....
        /*0040*/ 	.word	0x00000140


	//----- nvinfo : EIATTR_CBANK_PARAM_SIZE
	.align		4
.L_161:
        /*0044*/ 	.byte	0x03, 0x19
        /*0046*/ 	.short	0x000c


	//----- nvinfo : EIATTR_PARAM_CBANK
	.align		4
        /*0048*/ 	.byte	0x04, 0x0a
        /*004a*/ 	.short	(.L_163 - .L_162)
	.align		4
.L_162:
        /*004c*/ 	.word	index@(.nv.constant0._Z16causalMaskKernelPfi)
        /*0050*/ 	.short	0x0380
        /*0052*/ 	.short	0x000c


	//----- nvinfo : EIATTR_SW_WAR
	.align		4
.L_163:
        /*0054*/ 	.byte	0x04, 0x36
        /*0056*/ 	.short	(.L_165 - .L_164)
.L_164:
        /*0058*/ 	.word	0x00000008
.L_165:


//--------------------- .nv.info._Z13softmaxKernelPfii --------------------------
	.section	.nv.info._Z13softmaxKernelPfii,"",@"SHT_CUDA_INFO"
	.sectionflags	@""
	.align	4


	//----- nvinfo : EIATTR_CUDA_API_VERSION
	.align		4
        /*0000*/ 	.byte	0x04, 0x37
        /*0002*/ 	.short	(.L_167 - .L_166)
.L_166:
        /*0004*/ 	.word	0x00000082


	//----- nvinfo : EIATTR_KPARAM_INFO
	.align		4
.L_167:
        /*0008*/ 	.byte	0x04, 0x17
        /*000a*/ 	.short	(.L_169 - .L_168)
.L_168:
        /*000c*/ 	.word	0x00000000
        /*0010*/ 	.short	0x0002
        /*0012*/ 	.short	0x000c
        /*0014*/ 	.byte	0x00, 0xf0, 0x11, 0x00


	//----- nvinfo : EIATTR_KPARAM_INFO
	.align		4
.L_169:
        /*0018*/ 	.byte	0x04, 0x17
        /*001a*/ 	.short	(.L_171 - .L_170)
.L_170:
        /*001c*/ 	.word	0x00000000
        /*0020*/ 	.short	0x0001
        /*0022*/ 	.short	0x0008
        /*0024*/ 	.byte	0x00, 0xf0, 0x11, 0x00


	//----- nvinfo : EIATTR_KPARAM_INFO
	.align		4
.L_171:
        /*0028*/ 	.byte	0x04, 0x17
        /*002a*/ 	.short	(.L_173 - .L_172)
.L_172:
        /*002c*/ 	.word	0x00000000
        /*0030*/ 	.short	0x0000
        /*0032*/ 	.short	0x0000
        /*0034*/ 	.byte	0x00, 0xf5, 0x21, 0x00


	//----- nvinfo : EIATTR_SPARSE_MMA_MASK
	.align		4
.L_173:
        /*0038*/ 	.byte	0x03, 0x50
        /*003a*/ 	.short	0x0000


	//----- nvinfo : EIATTR_MAXREG_COUNT
	.align		4
        /*003c*/ 	.byte	0x03, 0x1b
        /*003e*/ 	.short	0x00ff


	//----- nvinfo : EIATTR_NUM_BARRIERS
	.align		4
        /*0040*/ 	.byte	0x02, 0x4c
        /*0042*/ 	.byte	0x01
	.zero		1


	//----- nvinfo : EIATTR_MERCURY_ISA_VERSION
	.align		4
        /*0044*/ 	.byte	0x03, 0x5f
        /*0046*/ 	.short	0x0101


	//----- nvinfo : EIATTR_VRC_CTA_INIT_COUNT
	.align		4
        /*0048*/ 	.byte	0x02, 0x4a
	.zero		1
	.zero		1


	//----- nvinfo : EIATTR_EXIT_INSTR_OFFSETS
	.align		4
        /*004c*/ 	.byte	0x04, 0x1c
        /*004e*/ 	.short	(.L_175 - .L_174)


	//   ....[0]....
.L_174:
        /*0050*/ 	.word	0x00001960


	//   ....[1]....
        /*0054*/ 	.word	0x00001b20


	//----- nvinfo : EIATTR_CRS_STACK_SIZE
	.align		4
.L_175:
        /*0058*/ 	.byte	0x04, 0x1e
        /*005a*/ 	.short	(.L_177 - .L_176)
.L_176:
        /*005c*/ 	.word	0x00000000


	//----- nvinfo : EIATTR_CBANK_PARAM_SIZE
	.align		4
.L_177:
        /*0060*/ 	.byte	0x03, 0x19
        /*0062*/ 	.short	0x0010


	//----- nvinfo : EIATTR_PARAM_CBANK
	.align		4
        /*0064*/ 	.byte	0x04, 0x0a
        /*0066*/ 	.short	(.L_179 - .L_178)
	.align		4
.L_178:
        /*0068*/ 	.word	index@(.nv.constant0._Z13softmaxKernelPfii)
        /*006c*/ 	.short	0x0380
        /*006e*/ 	.short	0x0010


	//----- nvinfo : EIATTR_SW_WAR
	.align		4
.L_179:
        /*0070*/ 	.byte	0x04, 0x36
        /*0072*/ 	.short	(.L_181 - .L_180)
.L_180:
        /*0074*/ 	.word	0x00000008
.L_181:


//--------------------- .nv.info._Z11scaleKernelPfif --------------------------
	.section	.nv.info._Z11scaleKernelPfif,"",@"SHT_CUDA_INFO"
	.sectionflags	@""
	.align	4


	//----- nvinfo : EIATTR_CUDA_API_VERSION
	.align		4
        /*0000*/ 	.byte	0x04, 0x37
        /*0002*/ 	.short	(.L_183 - .L_182)
.L_182:
        /*0004*/ 	.word	0x00000082


	//----- nvinfo : EIATTR_KPARAM_INFO
	.align		4
.L_183:
        /*0008*/ 	.byte	0x04, 0x17
        /*000a*/ 	.short	(.L_185 - .L_184)
.L_184:
        /*000c*/ 	.word	0x00000000
        /*0010*/ 	.short	0x0002
        /*0012*/ 	.short	0x000c
        /*0014*/ 	.byte	0x00, 0xf0, 0x11, 0x00


	//----- nvinfo : EIATTR_KPARAM_INFO
	.align		4
.L_185:
        /*0018*/ 	.byte	0x04, 0x17
        /*001a*/ 	.short	(.L_187 - .L_186)
.L_186:
        /*001c*/ 	.word	0x00000000
        /*0020*/ 	.short	0x0001
        /*0022*/ 	.short	0x0008
        /*0024*/ 	.byte	0x00, 0xf0, 0x11, 0x00


	//----- nvinfo : EIATTR_KPARAM_INFO
	.align		4
.L_187:
        /*0028*/ 	.byte	0x04, 0x17
        /*002a*/ 	.short	(.L_189 - .L_188)
.L_188:
        /*002c*/ 	.word	0x00000000
        /*0030*/ 	.short	0x0000
        /*0032*/ 	.short	0x0000
        /*0034*/ 	.byte	0x00, 0xf5, 0x21, 0x00


	//----- nvinfo : EIATTR_SPARSE_MMA_MASK
	.align		4
.L_189:
        /*0038*/ 	.byte	0x03, 0x50
        /*003a*/ 	.short	0x0000


	//----- nvinfo : EIATTR_MAXREG_COUNT
	.align		4
        /*003c*/ 	.byte	0x03, 0x1b
        /*003e*/ 	.short	0x00ff


	//----- nvinfo : EIATTR_MERCURY_ISA_VERSION
	.align		4
        /*0040*/ 	.byte	0x03, 0x5f
        /*0042*/ 	.short	0x0101


	//----- nvinfo : EIATTR_VRC_CTA_INIT_COUNT
	.align		4
        /*0044*/ 	.byte	0x02, 0x4a
	.zero		1
	.zero		1


	//----- nvinfo : EIATTR_EXIT_INSTR_OFFSETS
	.align		4
        /*0048*/ 	.byte	0x04, 0x1c
        /*004a*/ 	.short	(.L_191 - .L_190)


	//   ....[0]....
.L_190:
        /*004c*/ 	.word	0x00000070


	//   ....[1]....
        /*0050*/ 	.word	0x000000f0


	//----- nvinfo : EIATTR_CBANK_PARAM_SIZE
	.align		4
.L_191:
        /*0054*/ 	.byte	0x03, 0x19
        /*0056*/ 	.short	0x0010


	//----- nvinfo : EIATTR_PARAM_CBANK
	.align		4
        /*0058*/ 	.byte	0x04, 0x0a
        /*005a*/ 	.short	(.L_193 - .L_192)
	.align		4
.L_192:
        /*005c*/ 	.word	index@(.nv.constant0._Z11scaleKernelPfif)
        /*0060*/ 	.short	0x0380
        /*0062*/ 	.short	0x0010


	//----- nvinfo : EIATTR_SW_WAR
	.align		4
.L_193:
        /*0064*/ 	.byte	0x04, 0x36
        /*0066*/ 	.short	(.L_195 - .L_194)
.L_194:
        /*0068*/ 	.word	0x00000008
.L_195:


//--------------------- .nv.info._Z15transposeKernelPKfPfii --------------------------
	.section	.nv.info._Z15transposeKernelPKfPfii,"",@"SHT_CUDA_INFO"
	.sectionflags	@""
	.align	4


	//----- nvinfo : EIATTR_CUDA_API_VERSION
	.align		4
        /*0000*/ 	.byte	0x04, 0x37
        /*0002*/ 	.short	(.L_197 - .L_196)
.L_196:
        /*0004*/ 	.word	0x00000082


	//----- nvinfo : EIATTR_KPARAM_INFO
	.align		4
.L_197:
        /*0008*/ 	.byte	0x04, 0x17
        /*000a*/ 	.short	(.L_199 - .L_198)
.L_198:
        /*000c*/ 	.word	0x00000000
        /*0010*/ 	.short	0x0003
        /*0012*/ 	.short	0x0014
        /*0014*/ 	.byte	0x00, 0xf0, 0x11, 0x00


	//----- nvinfo : EIATTR_KPARAM_INFO
	.align		4
.L_199:
        /*0018*/ 	.byte	0x04, 0x17
        /*001a*/ 	.short	(.L_201 - .L_200)
.L_200:
        /*001c*/ 	.word	0x00000000
        /*0020*/ 	.short	0x0002
        /*0022*/ 	.short	0x0010
        /*0024*/ 	.byte	0x00, 0xf0, 0x11, 0x00


	//----- nvinfo : EIATTR_KPARAM_INFO
	.align		4
.L_201:
        /*0028*/ 	.byte	0x04, 0x17
        /*002a*/ 	.short	(.L_203 - .L_202)
.L_202:
        /*002c*/ 	.word	0x00000000
        /*0030*/ 	.short	0x0001
        /*0032*/ 	.short	0x0008
        /*0034*/ 	.byte	0x00, 0xf5, 0x21, 0x00


	//----- nvinfo : EIATTR_KPARAM_INFO
	.align		4
.L_203:
        /*0038*/ 	.byte	0x04, 0x17
        /*003a*/ 	.short	(.L_205 - .L_204)
.L_204:
        /*003c*/ 	.word	0x00000000
        /*0040*/ 	.short	0x0000
        /*0042*/ 	.short	0x0000
        /*0044*/ 	.byte	0x00, 0xf5, 0x21, 0x00


	//----- nvinfo : EIATTR_SPARSE_MMA_MASK
	.align		4
.L_205:
        /*0048*/ 	.byte	0x03, 0x50
        /*004a*/ 	.short	0x0000


	//----- nvinfo : EIATTR_MAXREG_COUNT
	.align		4
        /*004c*/ 	.byte	0x03, 0x1b
        /*004e*/ 	.short	0x00ff


	//----- nvinfo : EIATTR_MERCURY_ISA_VERSION
	.align		4
        /*0050*/ 	.byte	0x03, 0x5f
        /*0052*/ 	.short	0x0101


	//----- nvinfo : EIATTR_VRC_CTA_INIT_COUNT
	.align		4
        /*0054*/ 	.byte	0x02, 0x4a
	.zero		1
	.zero		1


	//----- nvinfo : EIATTR_EXIT_INSTR_OFFSETS
	.align		4
        /*0058*/ 	.byte	0x04, 0x1c
        /*005a*/ 	.short	(.L_207 - .L_206)


	//   ....[0]....
.L_206:
        /*005c*/ 	.word	0x000000c0


	//   ....[1]....
        /*0060*/ 	.word	0x00000160


	//----- nvinfo : EIATTR_CBANK_PARAM_SIZE
	.align		4
.L_207:
        /*0064*/ 	.byte	0x03, 0x19
        /*0066*/ 	.short	0x0018


	//----- nvinfo : EIATTR_PARAM_CBANK
	.align		4
        /*0068*/ 	.byte	0x04, 0x0a
        /*006a*/ 	.short	(.L_209 - .L_208)
	.align		4
.L_208:
        /*006c*/ 	.word	index@(.nv.constant0._Z15transposeKernelPKfPfii)
        /*0070*/ 	.short	0x0380
        /*0072*/ 	.short	0x0018


	//----- nvinfo : EIATTR_SW_WAR
	.align		4
.L_209:
        /*0074*/ 	.byte	0x04, 0x36
        /*0076*/ 	.short	(.L_211 - .L_210)
.L_210:
        /*0078*/ 	.word	0x00000008
.L_211:


//--------------------- .nv.info._Z17tiledMatMulKernelPKfS0_Pfiii --------------------------
	.section	.nv.info._Z17tiledMatMulKernelPKfS0_Pfiii,"",@"SHT_CUDA_INFO"
	.sectionflags	@""
	.align	4


	//----- nvinfo : EIATTR_CUDA_API_VERSION
	.align		4
        /*0000*/ 	.byte	0x04, 0x37
        /*0002*/ 	.short	(.L_213 - .L_212)
.L_212:
        /*0004*/ 	.word	0x00000082


	//----- nvinfo : EIATTR_KPARAM_INFO
	.align		4
.L_213:
        /*0008*/ 	.byte	0x04, 0x17
        /*000a*/ 	.short	(.L_215 - .L_214)
.L_214:
        /*000c*/ 	.word	0x00000000
        /*0010*/ 	.short	0x0005
        /*0012*/ 	.short	0x0020
        /*0014*/ 	.byte	0x00, 0xf0, 0x11, 0x00


	//----- nvinfo : EIATTR_KPARAM_INFO
	.align		4
.L_215:
        /*0018*/ 	.byte	0x04, 0x17
        /*001a*/ 	.short	(.L_217 - .L_216)
.L_216:
        /*001c*/ 	.word	0x00000000
        /*0020*/ 	.short	0x0004
        /*0022*/ 	.short	0x001c
        /*0024*/ 	.byte	0x00, 0xf0, 0x11, 0x00


	//----- nvinfo : EIATTR_KPARAM_INFO
	.align		4
.L_217:
        /*0028*/ 	.byte	0x04, 0x17
        /*002a*/ 	.short	(.L_219 - .L_218)
.L_218:
        /*002c*/ 	.word	0x00000000
        /*0030*/ 	.short	0x0003
        /*0032*/ 	.short	0x0018
        /*0034*/ 	.byte	0x00, 0xf0, 0x11, 0x00


	//----- nvinfo : EIATTR_KPARAM_INFO
	.align		4
.L_219:
        /*0038*/ 	.byte	0x04, 0x17
        /*003a*/ 	.short	(.L_221 - .L_220)
.L_220:
        /*003c*/ 	.word	0x00000000
        /*0040*/ 	.short	0x0002
        /*0042*/ 	.short	0x0010
        /*0044*/ 	.byte	0x00, 0xf5, 0x21, 0x00


	//----- nvinfo : EIATTR_KPARAM_INFO
	.align		4
.L_221:
        /*0048*/ 	.byte	0x04, 0x17
        /*004a*/ 	.short	(.L_223 - .L_222)
.L_222:
        /*004c*/ 	.word	0x00000000
        /*0050*/ 	.short	0x0001
        /*0052*/ 	.short	0x0008
        /*0054*/ 	.byte	0x00, 0xf5, 0x21, 0x00


	//----- nvinfo : EIATTR_KPARAM_INFO
	.align		4
.L_223:
        /*0058*/ 	.byte	0x04, 0x17
        /*005a*/ 	.short	(.L_225 - .L_224)
.L_224:
        /*005c*/ 	.word	0x00000000
        /*0060*/ 	.short	0x0000
        /*0062*/ 	.short	0x0000
        /*0064*/ 	.byte	0x00, 0xf5, 0x21, 0x00


	//----- nvinfo : EIATTR_SPARSE_MMA_MASK
	.align		4
.L_225:
        /*0068*/ 	.byte	0x03, 0x50
        /*006a*/ 	.short	0x0000


	//----- nvinfo : EIATTR_MAXREG_COUNT
	.align		4
        /*006c*/ 	.byte	0x03, 0x1b
        /*006e*/ 	.short	0x00ff


	//----- nvinfo : EIATTR_NUM_BARRIERS
	.align		4
        /*0070*/ 	.byte	0x02, 0x4c
        /*0072*/ 	.byte	0x01
	.zero		1


	//----- nvinfo : EIATTR_MERCURY_ISA_VERSION
	.align		4
        /*0074*/ 	.byte	0x03, 0x5f
        /*0076*/ 	.short	0x0101


	//----- nvinfo : EIATTR_VRC_CTA_INIT_COUNT
	.align		4
        /*0078*/ 	.byte	0x02, 0x4a
	.zero		1
	.zero		1


	//----- nvinfo : EIATTR_EXIT_INSTR_OFFSETS
	.align		4
        /*007c*/ 	.byte	0x04, 0x1c
        /*007e*/ 	.short	(.L_227 - .L_226)


	//   ....[0]....
.L_226:
        /*0080*/ 	.word	0x00000da0


	//   ....[1]....
        /*0084*/ 	.word	0x00000df0


	//----- nvinfo : EIATTR_CBANK_PARAM_SIZE
	.align		4
.L_227:
        /*0088*/ 	.byte	0x03, 0x19
        /*008a*/ 	.short	0x0024


	//----- nvinfo : EIATTR_PARAM_CBANK
	.align		4
        /*008c*/ 	.byte	0x04, 0x0a
        /*008e*/ 	.short	(.L_229 - .L_228)
	.align		4
.L_228:
        /*0090*/ 	.word	index@(.nv.constant0._Z17tiledMatMulKernelPKfS0_Pfiii)
        /*0094*/ 	.short	0x0380
        /*0096*/ 	.short	0x0024


	//----- nvinfo : EIATTR_SW_WAR
	.align		4
.L_229:
        /*0098*/ 	.byte	0x04, 0x36
        /*009a*/ 	.short	(.L_231 - .L_230)
.L_230:
        /*009c*/ 	.word	0x00000008
.L_231:


//--------------------- .nv.callgraph             --------------------------
	.section	.nv.callgraph,"",@"SHT_CUDA_CALLGRAPH"
	.align	4
	.sectionentsize	8
	.align		4
        /*0000*/ 	.word	0x00000000
	.align		4
        /*0004*/ 	.word	0xffffffff
	.align		4
        /*0008*/ 	.word	0x00000000
	.align		4
        /*000c*/ 	.word	0xfffffffe
	.align		4
        /*0010*/ 	.word	0x00000000
	.align		4
        /*0014*/ 	.word	0xfffffffd
	.align		4
        /*0018*/ 	.word	0x00000000
	.align		4
        /*001c*/ 	.word	0xfffffffc


//--------------------- .text._Z7writeIdPiPKii    --------------------------
	.section	.text._Z7writeIdPiPKii,"ax",@progbits
	.align	128
        .global         _Z7writeIdPiPKii
        .type           _Z7writeIdPiPKii,@function
        .size           _Z7writeIdPiPKii,(.L_x_49 - _Z7writeIdPiPKii)
        .other          _Z7writeIdPiPKii,@"STO_CUDA_ENTRY STV_DEFAULT"
_Z7writeIdPiPKii:
.text._Z7writeIdPiPKii:
[----:B------:R-:W-:Y:S01]  /*0000*/  LDC R1, c[0x0][0x37c] ;  /* 0x0000df00ff017b82 */ /* 0x000fe20000000800 */
[----:B------:R-:W0:Y:S02]  /*0010*/  S2R R0, SR_TID.X ;  /* 0x0000000000007919 */ /* 0x000e240000002100 */
[----:B0-----:R-:W-:-:S13]  /*0020*/  ISETP.NE.AND P0, PT, R0, RZ, PT ;  /* 0x000000ff0000720c */ /* 0x001fda0003f05270 */
[----:B------:R-:W-:Y:S05]  /*0030*/  @P0 EXIT ;  /* 0x000000000000094d */ /* 0x000fea0003800000 */
[----:B------:R-:W0:Y:S01]  /*0040*/  LDC.64 R2, c[0x0][0x388] ;  /* 0x0000e200ff027b82 */ /* 0x000e220000000a00 */
[----:B------:R-:W0:Y:S07]  /*0050*/  LDCU.64 UR4, c[0x0][0x358] ;  /* 0x00006b00ff0477ac */ /* 0x000e2e0008000a00 */
[----:B------:R-:W1:Y:S08]  /*0060*/  LDC R7, c[0x0][0x390] ;  /* 0x0000e400ff077b82 */ /* 0x000e700000000800 */
[----:B------:R-:W1:Y:S01]  /*0070*/  LDC.64 R4, c[0x0][0x380] ;  /* 0x0000e000ff047b82 */ /* 0x000e620000000a00 */
[----:B0-----:R-:W2:Y:S01]  /*0080*/  LDG.E R3, desc[UR4][R2.64] ;  /* 0x0000000402037981 */ /* 0x001ea2000c1e1900 */
[----:B-1----:R-:W-:-:S05]  /*0090*/  IMAD.WIDE R4, R7, 0x4, R4 ;  /* 0x0000000407047825 */ /* 0x002fca00078e0204 */
[----:B--2---:R-:W-:Y:S01]  /*00a0*/  STG.E desc[UR4][R4.64], R3 ;  /* 0x0000000304007986 */ /* 0x004fe2000c101904 */
[----:B------:R-:W-:Y:S05]  /*00b0*/  EXIT ;  /* 0x000000000000794d */ /* 0x000fea0003800000 */
.L_x_0:
[----:B------:R-:W-:-:S00]  /*00c0*/  BRA `(.L_x_0) ;  /* 0xfffffffc00fc7947 */ /* 0x000fc0000383ffff */
[----:B------:R-:W-:-:S00]  /*00d0*/  NOP ;  /* 0x0000000000007918 */ /* 0x000fc00000000000 */
        /* <DEDUP_REMOVED lines=10> */
.L_x_49:


//--------------------- .text._Z10embedTokenPKiPKfPfi --------------------------
	.section	.text._Z10embedTokenPKiPKfPfi,"ax",@progbits
	.align	128
        .global         _Z10embedTokenPKiPKfPfi
        .type           _Z10embedTokenPKiPKfPfi,@function
        .size           _Z10embedTokenPKiPKfPfi,(.L_x_50 - _Z10embedTokenPKiPKfPfi)
        .other          _Z10embedTokenPKiPKfPfi,@"STO_CUDA_ENTRY STV_DEFAULT"
_Z10embedTokenPKiPKfPfi:
.text._Z10embedTokenPKiPKfPfi:
[----:B------:R-:W-:Y:S01]  /*0000*/  LDC R1, c[0x0][0x37c] ;  /* 0x0000df00ff017b82 */ /* 0x000fe20000000800 */
[----:B------:R-:W0:Y:S07]  /*0010*/  S2R R3, SR_TID.X ;  /* 0x0000000000037919 */ /* 0x000e2e0000002100 */
[----:B------:R-:W0:Y:S08]  /*0020*/  S2UR UR4, SR_CTAID.X ;  /* 0x00000000000479c3 */ /* 0x000e300000002500 */
[----:B------:R-:W0:Y:S02]  /*0030*/  LDC R0, c[0x0][0x360] ;  /* 0x0000d800ff007b82 */ /* 0x000e240000000800 */
[----:B0-----:R-:W-:-:S05]  /*0040*/  IMAD R0, R0, UR4, R3 ;  /* 0x0000000400007c24 */ /* 0x001fca000f8e0203 */
[----:B------:R-:W-:-:S13]  /*0050*/  ISETP.GT.AND P0, PT, R0, 0xff, PT ;  /* 0x000000ff0000780c */ /* 0x000fda0003f04270 */
[----:B------:R-:W-:Y:S05]  /*0060*/  @P0 EXIT ;  /* 0x000000000000094d */ /* 0x000fea0003800000 */
[----:B------:R-:W0:Y:S01]  /*0070*/  LDC R9, c[0x0][0x398] ;  /* 0x0000e600ff097b82 */ /* 0x000e220000000800 */
[----:B------:R-:W1:Y:S07]  /*0080*/  LDCU.64 UR4, c[0x0][0x358] ;  /* 0x00006b00ff0477ac */ /* 0x000e6e0008000a00 */
[----:B------:R-:W0:Y:S08]  /*0090*/  LDC.64 R2, c[0x0][0x380] ;  /* 0x0000e000ff027b82 */ /* 0x000e300000000a00 */
[----:B------:R-:W2:Y:S01]  /*00a0*/  LDC.64 R4, c[0x0][0x388] ;  /* 0x0000e200ff047b82 */ /* 0x000ea20000000a00 */
[----:B0-----:R-:W-:-:S06]  /*00b0*/  IMAD.WIDE R2, R9, 0x4, R2 ;  /* 0x0000000409027825 */ /* 0x001fcc00078e0202 */
[----:B-1----:R-:W3:Y:S02]  /*00c0*/  LDG.E R3, desc[UR4][R2.64] ;  /* 0x0000000402037981 */ /* 0x002ee4000c1e1900 */
[----:B---3--:R-:W-:-:S05]  /*00d0*/  LEA R7, R3, R0, 0x8 ;  /* 0x0000000003077211 */ /* 0x008fca00078e40ff */
[----:B--2---:R-:W-:Y:S02]  /*00e0*/  IMAD.WIDE R4, R7, 0x4, R4 ;  /* 0x0000000407047825 */ /* 0x004fe400078e0204 */
[----:B------:R-:W0:Y:S04]  /*00f0*/  LDC.64 R6, c[0x0][0x390] ;  /* 0x0000e400ff067b82 */ /* 0x000e280000000a00 */
[----:B------:R-:W2:Y:S01]  /*0100*/  LDG.E R5, desc[UR4][R4.64] ;  /* 0x0000000404057981 */ /* 0x000ea2000c1e1900 */
[----:B------:R-:W-:-:S05]  /*0110*/  LEA R9, R9, R0, 0x8 ;  /* 0x0000000009097211 */ /* 0x000fca00078e40ff */
[----:B0-----:R-:W-:-:S05]  /*0120*/  IMAD.WIDE R6, R9, 0x4, R6 ;  /* 0x0000000409067825 */ /* 0x001fca00078e0206 */
[----:B--2---:R-:W-:Y:S01]  /*0130*/  STG.E desc[UR4][R6.64], R5 ;  /* 0x0000000506007986 */ /* 0x004fe2000c101904 */
[----:B------:R-:W-:Y:S05]  /*0140*/  EXIT ;  /* 0x000000000000794d */ /* 0x000fea0003800000 */
.L_x_1:
        /* <DEDUP_REMOVED lines=11> */
.L_x_50:


//--------------------- .text._Z12argmaxKernelPKfiPi --------------------------
	.section	.text._Z12argmaxKernelPKfiPi,"ax",@progbits
	.align	128
        .global         _Z12argmaxKernelPKfiPi
        .type           _Z12argmaxKernelPKfiPi,@function
        .size           _Z12argmaxKernelPKfiPi,(.L_x_51 - _Z12argmaxKernelPKfiPi)
        .other          _Z12argmaxKernelPKfiPi,@"STO_CUDA_ENTRY STV_DEFAULT"
_Z12argmaxKernelPKfiPi:
.text._Z12argmaxKernelPKfiPi:
[----:B------:R-:W-:Y:S01]  /*0000*/  LDC R1, c[0x0][0x37c] ;  /* 0x0000df00ff017b82 */ /* 0x000fe20000000800 */
[----:B------:R-:W0:Y:S01]  /*0010*/  S2R R10, SR_TID.X ;  /* 0x00000000000a7919 */ /* 0x000e220000002100 */
[----:B------:R-:W0:Y:S01]  /*0020*/  LDCU UR6, c[0x0][0x388] ;  /* 0x00007100ff0677ac */ /* 0x000e220008000800 */
[----:B------:R-:W-:Y:S01]  /*0030*/  MOV R0, 0x400 ;  /* 0x0000040000007802 */ /* 0x000fe20000000f00 */
[----:B------:R-:W-:Y:S01]  /*0040*/  BSSY.RECONVERGENT B0, `(.L_x_2) ;  /* 0x0000019000007945 */ /* 0x000fe20003800200 */
[----:B------:R-:W1:Y:S01]  /*0050*/  S2R R3, SR_CgaCtaId ;  /* 0x0000000000037919 */ /* 0x000e620000008800 */
[----:B------:R-:W2:Y:S01]  /*0060*/  LDCU UR4, c[0x0][0x360] ;  /* 0x00006c00ff0477ac */ /* 0x000ea20008000800 */
[----:B------:R-:W-:Y:S02]  /*0070*/  IMAD.MOV.U32 R6, RZ, RZ, RZ ;  /* 0x000000ffff067224 */ /* 0x000fe400078e00ff */
[----:B------:R-:W-:Y:S01]  /*0080*/  IMAD.MOV.U32 R7, RZ, RZ, -0x1f528714 ;  /* 0xe0ad78ecff077424 */ /* 0x000fe200078e00ff */
[----:B0-----:R-:W-:-:S02]  /*0090*/  ISETP.GE.AND P0, PT, R10, UR6, PT ;  /* 0x000000060a007c0c */ /* 0x001fc4000bf06270 */
[----:B-1----:R-:W-:Y:S01]  /*00a0*/  LEA R3, R3, R0, 0x18 ;  /* 0x0000000003037211 */ /* 0x002fe200078ec0ff */
[----:B--2---:R-:W-:Y:S01]  /*00b0*/  IMAD.U32 R0, RZ, RZ, UR4 ;  /* 0x00000004ff007e24 */ /* 0x004fe2000f8e00ff */
[----:B------:R-:W0:Y:S03]  /*00c0*/  LDCU.64 UR4, c[0x0][0x358] ;  /* 0x00006b00ff0477ac */ /* 0x000e260008000a00 */
[--C-:B------:R-:W-:Y:S02]  /*00d0*/  IMAD R11, R0, 0x4, R3.reuse ;  /* 0x00000004000b7824 */ /* 0x100fe400078e0203 */
[C---:B------:R-:W-:Y:S02]  /*00e0*/  IMAD R8, R10.reuse, 0x4, R3 ;  /* 0x000000040a087824 */ /* 0x040fe400078e0203 */
[----:B------:R-:W-:Y:S02]  /*00f0*/  IMAD R13, R10, 0x4, R11 ;  /* 0x000000040a0d7824 */ /* 0x000fe400078e020b */
[----:B------:R-:W-:Y:S05]  /*0100*/  @P0 BRA `(.L_x_3) ;  /* 0x0000000000300947 */ /* 0x000fea0003800000 */
[----:B------:R-:W1:Y:S01]  /*0110*/  LDC.64 R4, c[0x0][0x380] ;  /* 0x0000e000ff047b82 */ /* 0x000e620000000a00 */
[----:B------:R-:W-:Y:S02]  /*0120*/  HFMA2 R7, -RZ, RZ, -598.5, 40320 ;  /* 0xe0ad78ecff077431 */ /* 0x000fe400000001ff */
[----:B------:R-:W-:Y:S02]  /*0130*/  IMAD.MOV.U32 R6, RZ, RZ, RZ ;  /* 0x000000ffff067224 */ /* 0x000fe400078e00ff */
[----:B------:R-:W-:-:S07]  /*0140*/  IMAD.MOV.U32 R9, RZ, RZ, R10 ;  /* 0x000000ffff097224 */ /* 0x000fce00078e000a */
.L_x_4:
[----:B-1----:R-:W-:-:S06]  /*0150*/  IMAD.WIDE R2, R9, 0x4, R4 ;  /* 0x0000000409027825 */ /* 0x002fcc00078e0204 */
[----:B0-----:R-:W2:Y:S02]  /*0160*/  LDG.E R2, desc[UR4][R2.64] ;  /* 0x0000000402027981 */ /* 0x001ea4000c1e1900 */
[----:B--2---:R-:W-:-:S04]  /*0170*/  FSETP.GT.AND P0, PT, R2, R7, PT ;  /* 0x000000070200720b */ /* 0x004fc80003f04000 */
[----:B------:R-:W-:Y:S01]  /*0180*/  SEL R6, R9, R6, P0 ;  /* 0x0000000609067207 */ /* 0x000fe20000000000 */
[----:B------:R-:W-:Y:S01]  /*0190*/  IMAD.IADD R9, R0, 0x1, R9 ;  /* 0x0000000100097824 */ /* 0x000fe200078e0209 */
[----:B------:R-:W-:-:S04]  /*01a0*/  FSEL R7, R2, R7, P0 ;  /* 0x0000000702077208 */ /* 0x000fc80000000000 */
[----:B------:R-:W-:-:S13]  /*01b0*/  ISETP.GE.AND P1, PT, R9, UR6, PT ;  /* 0x0000000609007c0c */ /* 0x000fda000bf26270 */
[----:B------:R-:W-:Y:S05]  /*01c0*/  @!P1 BRA `(.L_x_4) ;  /* 0xfffffffc00e09947 */ /* 0x000fea000383ffff */
.L_x_3:
[----:B0-----:R-:W-:Y:S05]  /*01d0*/  BSYNC.RECONVERGENT B0 ;  /* 0x0000000000007941 */ /* 0x001fea0003800200 */
.L_x_2:
[----:B------:R-:W-:Y:S01]  /*01e0*/  ISETP.GE.U32.AND P0, PT, R0, 0x2, PT ;  /* 0x000000020000780c */ /* 0x000fe20003f06070 */
[----:B------:R0:W-:Y:S04]  /*01f0*/  STS [R8], R7 ;  /* 0x0000000708007388 */ /* 0x0001e80000000800 */
[----:B------:R0:W-:Y:S01]  /*0200*/  STS [R13], R6 ;  /* 0x000000060d007388 */ /* 0x0001e20000000800 */
[----:B------:R-:W-:Y:S07]  /*0210*/  BAR.SYNC.DEFER_BLOCKING 0x0 ;  /* 0x0000000000007b1d */ /* 0x000fee0000010000 */
[----:B------:R-:W-:Y:S05]  /*0220*/  @!P0 BRA `(.L_x_5) ;  /* 0x0000000000448947 */ /* 0x000fea0003800000 */
.L_x_8:
[----:B------:R-:W-:Y:S01]  /*0230*/  MOV R4, R0 ;  /* 0x0000000000047202 */ /* 0x000fe20000000f00 */
[----:B------:R-:W-:Y:S01]  /*0240*/  BSSY.RECONVERGENT B0, `(.L_x_6) ;  /* 0x000000c000007945 */ /* 0x000fe20003800200 */
[----:B------:R-:W-:-:S04]  /*0250*/  SHF.R.U32.HI R0, RZ, 0x1, R0 ;  /* 0x00000001ff007819 */ /* 0x000fc80000011600 */
[----:B------:R-:W-:-:S13]  /*0260*/  ISETP.GE.U32.AND P0, PT, R10, R0, PT ;  /* 0x000000000a00720c */ /* 0x000fda0003f06070 */
[----:B-1----:R-:W-:Y:S05]  /*0270*/  @P0 BRA `(.L_x_7) ;  /* 0x0000000000200947 */ /* 0x002fea0003800000 */
[----:B------:R-:W-:Y:S01]  /*0280*/  IMAD R2, R0, 0x4, R8 ;  /* 0x0000000400027824 */ /* 0x000fe200078e0208 */
[----:B------:R-:W-:Y:S05]  /*0290*/  LDS R3, [R8] ;  /* 0x0000000008037984 */ /* 0x000fea0000000800 */
[----:B------:R-:W1:Y:S02]  /*02a0*/  LDS R2, [R2] ;  /* 0x0000000002027984 */ /* 0x000e640000000800 */
[----:B-1----:R-:W-:-:S13]  /*02b0*/  FSETP.GT.AND P0, PT, R2, R3, PT ;  /* 0x000000030200720b */ /* 0x002fda0003f04000 */
[----:B------:R-:W-:Y:S01]  /*02c0*/  @P0 IMAD R3, R0, 0x4, R13 ;  /* 0x0000000400030824 */ /* 0x000fe200078e020d */
[----:B------:R-:W-:Y:S05]  /*02d0*/  @P0 STS [R8], R2 ;  /* 0x0000000208000388 */ /* 0x000fea0000000800 */
[----:B------:R-:W1:Y:S04]  /*02e0*/  @P0 LDS R3, [R3] ;  /* 0x0000000003030984 */ /* 0x000e680000000800 */
[----:B-1----:R1:W-:Y:S02]  /*02f0*/  @P0 STS [R13], R3 ;  /* 0x000000030d000388 */ /* 0x0023e40000000800 */
.L_x_7:
[----:B------:R-:W-:Y:S05]  /*0300*/  BSYNC.RECONVERGENT B0 ;  /* 0x0000000000007941 */ /* 0x000fea0003800200 */
.L_x_6:
[----:B------:R-:W-:Y:S01]  /*0310*/  BAR.SYNC.DEFER_BLOCKING 0x0 ;  /* 0x0000000000007b1d */ /* 0x000fe20000010000 */
[----:B------:R-:W-:-:S13]  /*0320*/  ISETP.GT.U32.AND P0, PT, R4, 0x3, PT ;  /* 0x000000030400780c */ /* 0x000fda0003f04070 */
[----:B------:R-:W-:Y:S05]  /*0330*/  @P0 BRA `(.L_x_8) ;  /* 0xfffffffc00bc0947 */ /* 0x000fea000383ffff */
.L_x_5:
[----:B------:R-:W-:-:S13]  /*0340*/  ISETP.NE.AND P0, PT, R10, RZ, PT ;  /* 0x000000ff0a00720c */ /* 0x000fda0003f05270 */
[----:B------:R-:W-:Y:S05]  /*0350*/  @P0 EXIT ;  /* 0x000000000000094d */ /* 0x000fea0003800000 */
[----:B------:R-:W2:Y:S01]  /*0360*/  LDS R5, [R11] ;  /* 0x000000000b057984 */ /* 0x000ea20000000800 */
[----:B-1----:R-:W2:Y:S03]  /*0370*/  LDC.64 R2, c[0x0][0x390] ;  /* 0x0000e400ff027b82 */ /* 0x002ea60000000a00 */
[----:B--2---:R-:W-:Y:S01]  /*0380*/  STG.E desc[UR4][R2.64], R5 ;  /* 0x0000000502007986 */ /* 0x004fe2000c101904 */
[----:B------:R-:W-:Y:S05]  /*0390*/  EXIT ;  /* 0x000000000000794d */ /* 0x000fea0003800000 */
.L_x_9:
        /* <DEDUP_REMOVED lines=14> */
.L_x_51:


//--------------------- .text._Z12extractQueryPKfiPf --------------------------
	.section	.text._Z12extractQueryPKfiPf,"ax",@progbits
	.align	128
        .global         _Z12extractQueryPKfiPf
        .type           _Z12extractQueryPKfiPf,@function
        .size           _Z12extractQueryPKfiPf,(.L_x_52 - _Z12extractQueryPKfiPf)
        .other          _Z12extractQueryPKfiPf,@"STO_CUDA_ENTRY STV_DEFAULT"
_Z12extractQueryPKfiPf:
.text._Z12extractQueryPKfiPf:
        /* <DEDUP_REMOVED lines=9> */
[----:B------:R-:W2:Y:S01]  /*0090*/  LDC.64 R2, c[0x0][0x380] ;  /* 0x0000e000ff027b82 */ /* 0x000ea20000000a00 */
[----:B0-----:R-:W-:-:S05]  /*00a0*/  LEA R5, R0, R7, 0x8 ;  /* 0x0000000700057211 */ /* 0x001fca00078e40ff */
[----:B--2---:R-:W-:Y:S02]  /*00b0*/  IMAD.WIDE R2, R5, 0x4, R2 ;  /* 0x0000000405027825 */ /* 0x004fe400078e0202 */
[----:B------:R-:W0:Y:S04]  /*00c0*/  LDC.64 R4, c[0x0][0x390] ;  /* 0x0000e400ff047b82 */ /* 0x000e280000000a00 */
[----:B-1----:R-:W2:Y:S01]  /*00d0*/  LDG.E R3, desc[UR4][R2.64] ;  /* 0x0000000402037981 */ /* 0x002ea2000c1e1900 */
[----:B0-----:R-:W-:-:S05]  /*00e0*/  IMAD.WIDE R4, R7, 0x4, R4 ;  /* 0x0000000407047825 */ /* 0x001fca00078e0204 */
[----:B--2---:R-:W-:Y:S01]  /*00f0*/  STG.E desc[UR4][R4.64], R3 ;  /* 0x0000000304007986 */ /* 0x004fe2000c101904 */
[----:B------:R-:W-:Y:S05]  /*0100*/  EXIT ;  /* 0x000000000000794d */ /* 0x000fea0003800000 */
.L_x_10:
        /* <DEDUP_REMOVED lines=15> */
.L_x_52:


//--------------------- .text._Z10reluKernelPfi   --------------------------
	.section	.text._Z10reluKernelPfi,"ax",@progbits
	.align	128
        .global         _Z10reluKernelPfi
        .type           _Z10reluKernelPfi,@function
        .size           _Z10reluKernelPfi,(.L_x_53 - _Z10reluKernelPfi)
        .other          _Z10reluKernelPfi,@"STO_CUDA_ENTRY STV_DEFAULT"
_Z10reluKernelPfi:
.text._Z10reluKernelPfi:
[----:B------:R-:W-:Y:S01]  /*0000*/  LDC R1, c[0x0][0x37c] ;  /* 0x0000df00ff017b82 */ /* 0x000fe20000000800 */
[----:B------:R-:W0:Y:S07]  /*0010*/  S2R R0, SR_TID.X ;  /* 0x0000000000007919 */ /* 0x000e2e0000002100 */
[----:B------:R-:W0:Y:S01]  /*0020*/  S2UR UR4, SR_CTAID.X ;  /* 0x00000000000479c3 */ /* 0x000e220000002500 */
[----:B------:R-:W1:Y:S07]  /*0030*/  LDCU UR5, c[0x0][0x388] ;  /* 0x00007100ff0577ac */ /* 0x000e6e0008000800 */
[----:B------:R-:W0:Y:S02]  /*0040*/  LDC R5, c[0x0][0x360] ;  /* 0x0000d800ff057b82 */ /* 0x000e240000000800 */
[----:B0-----:R-:W-:-:S05]  /*0050*/  IMAD R5, R5, UR4, R0 ;  /* 0x0000000405057c24 */ /* 0x001fca000f8e0200 */
[----:B-1----:R-:W-:-:S13]  /*0060*/  ISETP.GE.AND P0, PT, R5, UR5, PT ;  /* 0x0000000505007c0c */ /* 0x002fda000bf06270 */
[----:B------:R-:W-:Y:S05]  /*0070*/  @P0 EXIT ;  /* 0x000000000000094d */ /* 0x000fea0003800000 */
[----:B------:R-:W0:Y:S01]  /*0080*/  LDC.64 R2, c[0x0][0x380] ;  /* 0x0000e000ff027b82 */ /* 0x000e220000000a00 */
[----:B------:R-:W1:Y:S01]  /*0090*/  LDCU.64 UR4, c[0x0][0x358] ;  /* 0x00006b00ff0477ac */ /* 0x000e620008000a00 */
[----:B0-----:R-:W-:-:S05]  /*00a0*/  IMAD.WIDE R2, R5, 0x4, R2 ;  /* 0x0000000405027825 */ /* 0x001fca00078e0202 */
[----:B-1----:R-:W2:Y:S02]  /*00b0*/  LDG.E R0, desc[UR4][R2.64] ;  /* 0x0000000402007981 */ /* 0x002ea4000c1e1900 */
[----:B--2---:R-:W-:-:S13]  /*00c0*/  FSETP.GEU.AND P0, PT, R0, RZ, PT ;  /* 0x000000ff0000720b */ /* 0x004fda0003f0e000 */
[----:B------:R-:W-:Y:S05]  /*00d0*/  @P0 EXIT ;  /* 0x000000000000094d */ /* 0x000fea0003800000 */
[----:B------:R-:W-:Y:S01]  /*00e0*/  STG.E desc[UR4][R2.64], RZ ;  /* 0x000000ff02007986 */ /* 0x000fe2000c101904 */
[----:B------:R-:W-:Y:S05]  /*00f0*/  EXIT ;  /* 0x000000000000794d */ /* 0x000fea0003800000 */
.L_x_11:
        /* <DEDUP_REMOVED lines=16> */
.L_x_53:


//--------------------- .text._Z10addInPlacePfPKfi --------------------------
	.section	.text._Z10addInPlacePfPKfi,"ax",@progbits
	.align	128
        .global         _Z10addInPlacePfPKfi
        .type           _Z10addInPlacePfPKfi,@function
        .size           _Z10addInPlacePfPKfi,(.L_x_54 - _Z10addInPlacePfPKfi)
        .other          _Z10addInPlacePfPKfi,@"STO_CUDA_ENTRY STV_DEFAULT"
_Z10addInPlacePfPKfi:
.text._Z10addInPlacePfPKfi:
        /* <DEDUP_REMOVED lines=9> */
[----:B------:R-:W1:Y:S07]  /*0090*/  LDCU.64 UR4, c[0x0][0x358] ;  /* 0x00006b00ff0477ac */ /* 0x000e6e0008000a00 */
[----:B------:R-:W2:Y:S01]  /*00a0*/  LDC.64 R4, c[0x0][0x380] ;  /* 0x0000e000ff047b82 */ /* 0x000ea20000000a00 */
[----:B0-----:R-:W-:-:S06]  /*00b0*/  IMAD.WIDE R2, R7, 0x4, R2 ;  /* 0x0000000407027825 */ /* 0x001fcc00078e0202 */
[----:B-1----:R-:W3:Y:S01]  /*00c0*/  LDG.E R2, desc[UR4][R2.64] ;  /* 0x0000000402027981 */ /* 0x002ee2000c1e1900 */
[----:B--2---:R-:W-:-:S05]  /*00d0*/  IMAD.WIDE R4, R7, 0x4, R4 ;  /* 0x0000000407047825 */ /* 0x004fca00078e0204 */
[----:B------:R-:W3:Y:S02]  /*00e0*/  LDG.E R7, desc[UR4][R4.64] ;  /* 0x0000000404077981 */ /* 0x000ee4000c1e1900 */
[----:B---3--:R-:W-:-:S05]  /*00f0*/  FADD R7, R2, R7 ;  /* 0x0000000702077221 */ /* 0x008fca0000000000 */
[----:B------:R-:W-:Y:S01]  /*0100*/  STG.E desc[UR4][R4.64], R7 ;  /* 0x0000000704007986 */ /* 0x000fe2000c101904 */
[----:B------:R-:W-:Y:S05]  /*0110*/  EXIT ;  /* 0x000000000000794d */ /* 0x000fea0003800000 */
.L_x_12:
        /* <DEDUP_REMOVED lines=14> */
.L_x_54:


//--------------------- .text._Z16causalMaskKernelPfi --------------------------
	.section	.text._Z16causalMaskKernelPfi,"ax",@progbits
	.align	128
        .global         _Z16causalMaskKernelPfi
        .type           _Z16causalMaskKernelPfi,@function
        .size           _Z16causalMaskKernelPfi,(.L_x_55 - _Z16causalMaskKernelPfi)
        .other          _Z16causalMaskKernelPfi,@"STO_CUDA_ENTRY STV_DEFAULT"
_Z16causalMaskKernelPfi:
.text._Z16causalMaskKernelPfi:
[----:B------:R-:W-:Y:S01]  /*0000*/  LDC R1, c[0x0][0x37c] ;  /* 0x0000df00ff017b82 */ /* 0x000fe20000000800 */
[----:B------:R-:W0:Y:S07]  /*0010*/  S2R R3, SR_TID.Y ;  /* 0x0000000000037919 */ /* 0x000e2e0000002200 */
[----:B------:R-:W0:Y:S01]  /*0020*/  LDC R0, c[0x0][0x364] ;  /* 0x0000d900ff007b82 */ /* 0x000e220000000800 */
[----:B------:R-:W1:Y:S01]  /*0030*/  LDCU UR6, c[0x0][0x388] ;  /* 0x00007100ff0677ac */ /* 0x000e620008000800 */
[----:B------:R-:W2:Y:S06]  /*0040*/  S2R R2, SR_TID.X ;  /* 0x0000000000027919 */ /* 0x000eac0000002100 */
[----:B------:R-:W0:Y:S08]  /*0050*/  S2UR UR4, SR_CTAID.Y ;  /* 0x00000000000479c3 */ /* 0x000e300000002600 */
[----:B------:R-:W2:Y:S08]  /*0060*/  S2UR UR5, SR_CTAID.X ;  /* 0x00000000000579c3 */ /* 0x000eb00000002500 */
[----:B------:R-:W2:Y:S01]  /*0070*/  LDC R5, c[0x0][0x360] ;  /* 0x0000d800ff057b82 */ /* 0x000ea20000000800 */
[----:B0-----:R-:W-:-:S02]  /*0080*/  IMAD R0, R0, UR4, R3 ;  /* 0x0000000400007c24 */ /* 0x001fc4000f8e0203 */
[----:B--2---:R-:W-:-:S05]  /*0090*/  IMAD R5, R5, UR5, R2 ;  /* 0x0000000505057c24 */ /* 0x004fca000f8e0202 */
[----:B------:R-:W-:-:S04]  /*00a0*/  VIMNMX R2, PT, PT, R0, R5, !PT ;  /* 0x0000000500027248 */ /* 0x000fc80007fe0100 */
[----:B-1----:R-:W-:-:S04]  /*00b0*/  ISETP.GE.AND P0, PT, R2, UR6, PT ;  /* 0x0000000602007c0c */ /* 0x002fc8000bf06270 */
[----:B------:R-:W-:-:S13]  /*00c0*/  ISETP.LE.OR P0, PT, R5, R0, P0 ;  /* 0x000000000500720c */ /* 0x000fda0000703670 */
[----:B------:R-:W-:Y:S05]  /*00d0*/  @P0 EXIT ;  /* 0x000000000000094d */ /* 0x000fea0003800000 */
[----:B------:R-:W0:Y:S01]  /*00e0*/  LDC.64 R2, c[0x0][0x380] ;  /* 0x0000e000ff027b82 */ /* 0x000e220000000a00 */
[----:B------:R-:W1:Y:S01]  /*00f0*/  LDCU.64 UR4, c[0x0][0x358] ;  /* 0x00006b00ff0477ac */ /* 0x000e620008000a00 */
[----:B------:R-:W-:Y:S02]  /*0100*/  IMAD R5, R0, UR6, R5 ;  /* 0x0000000600057c24 */ /* 0x000fe4000f8e0205 */
[----:B------:R-:W-:Y:S02]  /*0110*/  HFMA2 R7, -RZ, RZ, -25.71875, 3664 ;  /* 0xce6e6b28ff077431 */ /* 0x000fe400000001ff */
[----:B0-----:R-:W-:-:S05]  /*0120*/  IMAD.WIDE.U32 R2, R5, 0x4, R2 ;  /* 0x0000000405027825 */ /* 0x001fca00078e0002 */
[----:B-1----:R-:W-:Y:S01]  /*0130*/  STG.E desc[UR4][R2.64], R7 ;  /* 0x0000000702007986 */ /* 0x002fe2000c101904 */
[----:B------:R-:W-:Y:S05]  /*0140*/  EXIT ;  /* 0x000000000000794d */ /* 0x000fea0003800000 */
.L_x_13:
        /* <DEDUP_REMOVED lines=11> */
.L_x_55:


//--------------------- .text._Z13softmaxKernelPfii --------------------------
	.section	.text._Z13softmaxKernelPfii,"ax",@progbits
	.align	128
        .global         _Z13softmaxKernelPfii
        .type           _Z13softmaxKernelPfii,@function
        .size           _Z13softmaxKernelPfii,(.L_x_48 - _Z13softmaxKernelPfii)
        .other          _Z13softmaxKernelPfii,@"STO_CUDA_ENTRY STV_DEFAULT"
_Z13softmaxKernelPfii:
.text._Z13softmaxKernelPfii:
[----:B------:R-:W-:Y:S01]  /*0000*/  LDC R1, c[0x0][0x37c] ;  /* 0x0000df00ff017b82 */ /* 0x000fe20000000800 */
[----:B------:R-:W0:Y:S07]  /*0010*/  S2R R6, SR_TID.X ;  /* 0x0000000000067919 */ /* 0x000e2e0000002100 */
[----:B------:R-:W1:Y:S01]  /*0020*/  S2UR UR8, SR_CTAID.X ;  /* 0x00000000000879c3 */ /* 0x000e620000002500 */
[----:B------:R-:W2:Y:S01]  /*0030*/  LDCU.64 UR6, c[0x0][0x358] ;  /* 0x00006b00ff0677ac */ /* 0x000ea20008000a00 */
[----:B------:R-:W-:Y:S01]  /*0040*/  BSSY.RECONVERGENT B0, `(.L_x_14) ;  /* 0x000018e000007945 */ /* 0x000fe20003800200 */
[----:B0-----:R-:W-:-:S13]  /*0050*/  ISETP.NE.AND P0, PT, R6, RZ, PT ;  /* 0x000000ff0600720c */ /* 0x001fda0003f05270 */
[----:B-12---:R-:W-:Y:S05]  /*0060*/  @P0 BRA `(.L_x_15) ;  /* 0x00000018002c0947 */ /* 0x006fea0003800000 */
[----:B------:R-:W0:Y:S08]  /*0070*/  LDC R0, c[0x0][0x38c] ;  /* 0x0000e300ff007b82 */ /* 0x000e300000000800 */
[----:B------:R-:W1:Y:S01]  /*0080*/  LDC.64 R2, c[0x0][0x380] ;  /* 0x0000e000ff027b82 */ /* 0x000e620000000a00 */
[----:B0-----:R-:W-:-:S04]  /*0090*/  IMAD R7, R0, UR8, RZ ;  /* 0x0000000800077c24 */ /* 0x001fc8000f8e02ff */
[----:B-1----:R-:W-:-:S06]  /*00a0*/  IMAD.WIDE R8, R7, 0x4, R2 ;  /* 0x0000000407087825 */ /* 0x002fcc00078e0202 */
[----:B------:R0:W5:Y:S01]  /*00b0*/  LDG.E R8, desc[UR6][R8.64] ;  /* 0x0000000608087981 */ /* 0x000162000c1e1900 */
[----:B------:R-:W-:-:S13]  /*00c0*/  ISETP.GE.AND P0, PT, R0, 0x2, PT ;  /* 0x000000020000780c */ /* 0x000fda0003f06270 */
[----:B0-----:R-:W-:Y:S05]  /*00d0*/  @!P0 BRA `(.L_x_16) ;  /* 0x0000000800448947 */ /* 0x001fea0003800000 */
[C---:B------:R-:W-:Y:S02]  /*00e0*/  VIADD R4, R0.reuse, 0xfffffffe ;  /* 0xfffffffe00047836 */ /* 0x040fe40000000000 */
[----:B------:R-:W-:Y:S02]  /*00f0*/  HFMA2 R10, -RZ, RZ, 0, 5.9604644775390625e-08 ;  /* 0x00000001ff0a7431 */ /* 0x000fe400000001ff */
[----:B------:R-:W-:Y:S01]  /*0100*/  VIADD R9, R0, 0xffffffff ;  /* 0xffffffff00097836 */ /* 0x000fe20000000000 */
[----:B------:R-:W-:-:S04]  /*0110*/  ISETP.GE.U32.AND P0, PT, R4, 0xf, PT ;  /* 0x0000000f0400780c */ /* 0x000fc80003f06070 */
[----:B------:R-:W-:-:S09]  /*0120*/  LOP3.LUT R25, R9, 0xf, RZ, 0xc0, !PT ;  /* 0x0000000f09197812 */ /* 0x000fd200078ec0ff */
[----:B------:R-:W-:Y:S05]  /*0130*/  @!P0 BRA `(.L_x_17) ;  /* 0x0000000000f88947 */ /* 0x000fea0003800000 */
[----:B------:R-:W-:Y:S01]  /*0140*/  VIADD R5, R7, 0x1 ;  /* 0x0000000107057836 */ /* 0x000fe20000000000 */
[----:B------:R-:W-:Y:S02]  /*0150*/  LOP3.LUT R11, R9, 0xfffffff0, RZ, 0xc0, !PT ;  /* 0xfffffff0090b7812 */ /* 0x000fe400078ec0ff */
[----:B------:R-:W-:Y:S01]  /*0160*/  MOV R10, RZ ;  /* 0x000000ff000a7202 */ /* 0x000fe20000000f00 */
[----:B------:R-:W-:-:S04]  /*0170*/  IMAD.WIDE.U32 R4, R5, 0x4, R2 ;  /* 0x0000000405047825 */ /* 0x000fc800078e0002 */
[----:B------:R-:W-:Y:S01]  /*0180*/  IMAD.MOV R11, RZ, RZ, -R11 ;  /* 0x000000ffff0b7224 */ /* 0x000fe200078e0a0b */
[----:B------:R-:W-:-:S04]  /*0190*/  IADD3 R4, P0, PT, R4, 0x20, RZ ;  /* 0x0000002004047810 */ /* 0x000fc80007f1e0ff */
[----:B------:R-:W-:-:S09]  /*01a0*/  IADD3.X R5, PT, PT, RZ, R5, RZ, P0, !PT ;  /* 0x00000005ff057210 */ /* 0x000fd200007fe4ff */
.L_x_18:
[----:B------:R-:W2:Y:S04]  /*01b0*/  LDG.E R27, desc[UR6][R4.64+-0x20] ;  /* 0xffffe006041b7981 */ /* 0x000ea8000c1e1900 */
[----:B------:R-:W3:Y:S04]  /*01c0*/  LDG.E R24, desc[UR6][R4.64+-0x1c] ;  /* 0xffffe40604187981 */ /* 0x000ee8000c1e1900 */
[----:B------:R-:W4:Y:S04]  /*01d0*/  LDG.E R23, desc[UR6][R4.64+-0x18] ;  /* 0xffffe80604177981 */ /* 0x000f28000c1e1900 */
        /* <DEDUP_REMOVED lines=10> */
[----:B------:R-:W4:Y:S01]  /*0280*/  LDG.E R12, desc[UR6][R4.64+0x14] ;  /* 0x00001406040c7981 */ /* 0x000f22000c1e1900 */
[----:B--2--5:R-:W-:-:S04]  /*0290*/  FSETP.GT.AND P0, PT, R27, R8, PT ;  /* 0x000000081b00720b */ /* 0x024fc80003f04000 */
[----:B------:R-:W-:Y:S02]  /*02a0*/  FSEL R27, R27, R8, P0 ;  /* 0x000000081b1b7208 */ /* 0x000fe40000000000 */
[----:B------:R-:W2:Y:S02]  /*02b0*/  LDG.E R8, desc[UR6][R4.64+0x18] ;  /* 0x0000180604087981 */ /* 0x000ea4000c1e1900 */
[----:B---3--:R-:W-:-:S04]  /*02c0*/  FSETP.GT.AND P0, PT, R24, R27, PT ;  /* 0x0000001b1800720b */ /* 0x008fc80003f04000 */
[----:B------:R-:W-:Y:S02]  /*02d0*/  FSEL R26, R24, R27, P0 ;  /* 0x0000001b181a7208 */ /* 0x000fe40000000000 */
[----:B------:R0:W3:Y:S01]  /*02e0*/  LDG.E R24, desc[UR6][R4.64+0x1c] ;  /* 0x00001c0604187981 */ /* 0x0000e2000c1e1900 */
[----:B------:R-:W-:Y:S01]  /*02f0*/  VIADD R11, R11, 0x10 ;  /* 0x000000100b0b7836 */ /* 0x000fe20000000000 */
[----:B----4-:R-:W-:Y:S01]  /*0300*/  FSETP.GT.AND P0, PT, R23, R26, PT ;  /* 0x0000001a1700720b */ /* 0x010fe20003f04000 */
[----:B------:R-:W-:-:S03]  /*0310*/  VIADD R10, R10, 0x10 ;  /* 0x000000100a0a7836 */ /* 0x000fc60000000000 */
[----:B------:R-:W-:Y:S02]  /*0320*/  FSEL R23, R23, R26, P0 ;  /* 0x0000001a17177208 */ /* 0x000fe40000000000 */
[----:B------:R-:W-:Y:S02]  /*0330*/  ISETP.NE.AND P1, PT, R11, RZ, PT ;  /* 0x000000ff0b00720c */ /* 0x000fe40003f25270 */
[-C--:B------:R-:W-:Y:S02]  /*0340*/  FSETP.GT.AND P0, PT, R22, R23.reuse, PT ;  /* 0x000000171600720b */ /* 0x080fe40003f04000 */
[----:B0-----:R-:W-:Y:S02]  /*0350*/  IADD3 R4, P2, PT, R4, 0x40, RZ ;  /* 0x0000004004047810 */ /* 0x001fe40007f5e0ff */
[----:B------:R-:W-:Y:S02]  /*0360*/  FSEL R22, R22, R23, P0 ;  /* 0x0000001716167208 */ /* 0x000fe40000000000 */
[----:B------:R-:W-:-:S02]  /*0370*/  IADD3.X R5, PT, PT, RZ, R5, RZ, P2, !PT ;  /* 0x00000005ff057210 */ /* 0x000fc400017fe4ff */
[----:B------:R-:W-:-:S04]  /*0380*/  FSETP.GT.AND P0, PT, R21, R22, PT ;  /* 0x000000161500720b */ /* 0x000fc80003f04000 */
[----:B------:R-:W-:-:S04]  /*0390*/  FSEL R21, R21, R22, P0 ;  /* 0x0000001615157208 */ /* 0x000fc80000000000 */
        /* <DEDUP_REMOVED lines=18> */
[----:B--2---:R-:W-:-:S04]  /*04c0*/  FSETP.GT.AND P0, PT, R8, R13, PT ;  /* 0x0000000d0800720b */ /* 0x004fc80003f04000 */
[----:B------:R-:W-:-:S04]  /*04d0*/  FSEL R13, R8, R13, P0 ;  /* 0x0000000d080d7208 */ /* 0x000fc80000000000 */
[----:B---3--:R-:W-:-:S04]  /*04e0*/  FSETP.GT.AND P0, PT, R24, R13, PT ;  /* 0x0000000d1800720b */ /* 0x008fc80003f04000 */
[----:B------:R-:W-:Y:S01]  /*04f0*/  FSEL R8, R24, R13, P0 ;  /* 0x0000000d18087208 */ /* 0x000fe20000000000 */
[----:B------:R-:W-:Y:S08]  /*0500*/  @P1 BRA `(.L_x_18) ;  /* 0xfffffffc00281947 */ /* 0x000ff0000383ffff */
[----:B------:R-:W-:-:S07]  /*0510*/  IADD3 R10, PT, PT, R10, 0x1, RZ ;  /* 0x000000010a0a7810 */ /* 0x000fce0007ffe0ff */
.L_x_17:
[----:B------:R-:W-:-:S13]  /*0520*/  ISETP.NE.AND P0, PT, R25, RZ, PT ;  /* 0x000000ff1900720c */ /* 0x000fda0003f05270 */
[----:B------:R-:W-:Y:S05]  /*0530*/  @!P0 BRA `(.L_x_16) ;  /* 0x00000004002c8947 */ /* 0x000fea0003800000 */
[----:B------:R-:W-:Y:S02]  /*0540*/  ISETP.GE.U32.AND P1, PT, R25, 0x8, PT ;  /* 0x000000081900780c */ /* 0x000fe40003f26070 */
[----:B------:R-:W-:-:S04]  /*0550*/  LOP3.LUT R14, R9, 0x7, RZ, 0xc0, !PT ;  /* 0x00000007090e7812 */ /* 0x000fc800078ec0ff */
[----:B------:R-:W-:-:S07]  /*0560*/  ISETP.NE.AND P0, PT, R14, RZ, PT ;  /* 0x000000ff0e00720c */ /* 0x000fce0003f05270 */
[----:B------:R-:W-:Y:S06]  /*0570*/  @!P1 BRA `(.L_x_19) ;  /* 0x0000000000809947 */ /* 0x000fec0003800000 */
[----:B------:R-:W0:Y:S01]  /*0580*/  LDC.64 R4, c[0x0][0x380] ;  /* 0x0000e000ff047b82 */ /* 0x000e220000000a00 */
[C---:B------:R-:W-:Y:S01]  /*0590*/  IMAD.IADD R13, R7.reuse, 0x1, R10 ;  /* 0x00000001070d7824 */ /* 0x040fe200078e020a */
[----:B------:R-:W-:-:S03]  /*05a0*/  IADD3 R11, P1, PT, R7, R10, RZ ;  /* 0x0000000a070b7210 */ /* 0x000fc60007f3e0ff */
[----:B------:R-:W-:Y:S01]  /*05b0*/  IMAD.WIDE.U32 R12, R13, 0x4, R2 ;  /* 0x000000040d0c7825 */ /* 0x000fe200078e0002 */
[----:B------:R-:W-:-:S05]  /*05c0*/  IADD3.X R16, PT, PT, RZ, RZ, RZ, P1, !PT ;  /* 0x000000ffff107210 */ /* 0x000fca0000ffe4ff */
[----:B------:R-:W2:Y:S01]  /*05d0*/  LDG.E R13, desc[UR6][R12.64] ;  /* 0x000000060c0d7981 */ /* 0x000ea2000c1e1900 */
[----:B0-----:R-:W-:-:S04]  /*05e0*/  LEA R4, P1, R11, R4, 0x2 ;  /* 0x000000040b047211 */ /* 0x001fc800078210ff */
[----:B------:R-:W-:-:S05]  /*05f0*/  LEA.HI.X R5, R11, R5, R16, 0x2, P1 ;  /* 0x000000050b057211 */ /* 0x000fca00008f1410 */
[----:B------:R-:W3:Y:S04]  /*0600*/  LDG.E R11, desc[UR6][R4.64+0x4] ;  /* 0x00000406040b7981 */ /* 0x000ee8000c1e1900 */
[----:B------:R-:W4:Y:S04]  /*0610*/  LDG.E R15, desc[UR6][R4.64+0x8] ;  /* 0x00000806040f7981 */ /* 0x000f28000c1e1900 */
[----:B------:R-:W4:Y:S04]  /*0620*/  LDG.E R17, desc[UR6][R4.64+0xc] ;  /* 0x00000c0604117981 */ /* 0x000f28000c1e1900 */
[----:B------:R-:W4:Y:S04]  /*0630*/  LDG.E R19, desc[UR6][R4.64+0x10] ;  /* 0x0000100604137981 */ /* 0x000f28000c1e1900 */
[----:B------:R-:W4:Y:S04]  /*0640*/  LDG.E R21, desc[UR6][R4.64+0x14] ;  /* 0x0000140604157981 */ /* 0x000f28000c1e1900 */
[----:B------:R-:W4:Y:S04]  /*0650*/  LDG.E R23, desc[UR6][R4.64+0x18] ;  /* 0x0000180604177981 */ /* 0x000f28000c1e1900 */
[----:B------:R-:W4:Y:S01]  /*0660*/  LDG.E R25, desc[UR6][R4.64+0x1c] ;  /* 0x00001c0604197981 */ /* 0x000f22000c1e1900 */
[----:B------:R-:W-:Y:S01]  /*0670*/  VIADD R10, R10, 0x8 ;  /* 0x000000080a0a7836 */ /* 0x000fe20000000000 */
[----:B--2--5:R-:W-:-:S04]  /*0680*/  FSETP.GT.AND P1, PT, R13, R8, PT ;  /* 0x000000080d00720b */ /* 0x024fc80003f24000 */
[----:B------:R-:W-:-:S04]  /*0690*/  FSEL R8, R13, R8, P1 ;  /* 0x000000080d087208 */ /* 0x000fc80000800000 */
[----:B---3--:R-:W-:-:S04]  /*06a0*/  FSETP.GT.AND P1, PT, R11, R8, PT ;  /* 0x000000080b00720b */ /* 0x008fc80003f24000 */
[----:B------:R-:W-:-:S04]  /*06b0*/  FSEL R8, R11, R8, P1 ;  /* 0x000000080b087208 */ /* 0x000fc80000800000 */
[----:B----4-:R-:W-:-:S04]  /*06c0*/  FSETP.GT.AND P1, PT, R15, R8, PT ;  /* 0x000000080f00720b */ /* 0x010fc80003f24000 */
        /* <DEDUP_REMOVED lines=10> */
[----:B------:R-:W-:-:S09]  /*0770*/  FSEL R8, R25, R8, P1 ;  /* 0x0000000819087208 */ /* 0x000fd20000800000 */
.L_x_19:
[----:B------:R-:W-:Y:S05]  /*0780*/  @!P0 BRA `(.L_x_16) ;  /* 0x0000000000988947 */ /* 0x000fea0003800000 */
[----:B------:R-:W-:Y:S02]  /*0790*/  ISETP.GE.U32.AND P1, PT, R14, 0x4, PT ;  /* 0x000000040e00780c */ /* 0x000fe40003f26070 */
[----:B------:R-:W-:-:S04]  /*07a0*/  LOP3.LUT R9, R9, 0x3, RZ, 0xc0, !PT ;  /* 0x0000000309097812 */ /* 0x000fc800078ec0ff */
[----:B------:R-:W-:-:S07]  /*07b0*/  ISETP.NE.AND P0, PT, R9, RZ, PT ;  /* 0x000000ff0900720c */ /* 0x000fce0003f05270 */
[----:B------:R-:W-:Y:S06]  /*07c0*/  @!P1 BRA `(.L_x_20) ;  /* 0x0000000000509947 */ /* 0x000fec0003800000 */
[----:B------:R-:W0:Y:S01]  /*07d0*/  LDC.64 R16, c[0x0][0x380] ;  /* 0x0000e000ff107b82 */ /* 0x000e220000000a00 */
[CC--:B------:R-:W-:Y:S02]  /*07e0*/  IADD3 R13, PT, PT, R7.reuse, R10.reuse, RZ ;  /* 0x0000000a070d7210 */ /* 0x0c0fe40007ffe0ff */
[----:B------:R-:W-:-:S03]  /*07f0*/  IADD3 R5, P1, PT, R7, R10, RZ ;  /* 0x0000000a07057210 */ /* 0x000fc60007f3e0ff */
[----:B------:R-:W-:-:S04]  /*0800*/  IMAD.WIDE.U32 R12, R13, 0x4, R2 ;  /* 0x000000040d0c7825 */ /* 0x000fc800078e0002 */
[----:B------:R-:W-:Y:S02]  /*0810*/  IMAD.X R14, RZ, RZ, RZ, P1 ;  /* 0x000000ffff0e7224 */ /* 0x000fe400008e06ff */
[----:B------:R-:W2:Y:S01]  /*0820*/  LDG.E R13, desc[UR6][R12.64] ;  /* 0x000000060c0d7981 */ /* 0x000ea2000c1e1900 */
[----:B0-----:R-:W-:-:S04]  /*0830*/  LEA R4, P1, R5, R16, 0x2 ;  /* 0x0000001005047211 */ /* 0x001fc800078210ff */
[----:B------:R-:W-:-:S05]  /*0840*/  LEA.HI.X R5, R5, R17, R14, 0x2, P1 ;  /* 0x0000001105057211 */ /* 0x000fca00008f140e */
[----:B------:R-:W3:Y:S04]  /*0850*/  LDG.E R11, desc[UR6][R4.64+0x4] ;  /* 0x00000406040b7981 */ /* 0x000ee8000c1e1900 */
[----:B------:R-:W4:Y:S04]  /*0860*/  LDG.E R15, desc[UR6][R4.64+0x8] ;  /* 0x00000806040f7981 */ /* 0x000f28000c1e1900 */
[----:B------:R-:W4:Y:S01]  /*0870*/  LDG.E R17, desc[UR6][R4.64+0xc] ;  /* 0x00000c0604117981 */ /* 0x000f22000c1e1900 */
[----:B------:R-:W-:Y:S02]  /*0880*/  IADD3 R10, PT, PT, R10, 0x4, RZ ;  /* 0x000000040a0a7810 */ /* 0x000fe40007ffe0ff */
[----:B--2--5:R-:W-:-:S04]  /*0890*/  FSETP.GT.AND P1, PT, R13, R8, PT ;  /* 0x000000080d00720b */ /* 0x024fc80003f24000 */
[----:B------:R-:W-:-:S04]  /*08a0*/  FSEL R8, R13, R8, P1 ;  /* 0x000000080d087208 */ /* 0x000fc80000800000 */
[----:B---3--:R-:W-:-:S04]  /*08b0*/  FSETP.GT.AND P1, PT, R11, R8, PT ;  /* 0x000000080b00720b */ /* 0x008fc80003f24000 */
[----:B------:R-:W-:-:S04]  /*08c0*/  FSEL R8, R11, R8, P1 ;  /* 0x000000080b087208 */ /* 0x000fc80000800000 */
[----:B----4-:R-:W-:-:S04]  /*08d0*/  FSETP.GT.AND P1, PT, R15, R8, PT ;  /* 0x000000080f00720b */ /* 0x010fc80003f24000 */
[----:B------:R-:W-:-:S04]  /*08e0*/  FSEL R8, R15, R8, P1 ;  /* 0x000000080f087208 */ /* 0x000fc80000800000 */
[----:B------:R-:W-:-:S04]  /*08f0*/  FSETP.GT.AND P1, PT, R17, R8, PT ;  /* 0x000000081100720b */ /* 0x000fc80003f24000 */
[----:B------:R-:W-:-:S09]  /*0900*/  FSEL R8, R17, R8, P1 ;  /* 0x0000000811087208 */ /* 0x000fd20000800000 */
.L_x_20:
[----:B------:R-:W-:Y:S05]  /*0910*/  @!P0 BRA `(.L_x_16) ;  /* 0x0000000000348947 */ /* 0x000fea0003800000 */
[----:B------:R-:W-:Y:S01]  /*0920*/  IMAD.IADD R5, R7, 0x1, R10 ;  /* 0x0000000107057824 */ /* 0x000fe200078e020a */
[----:B------:R-:W-:-:S03]  /*0930*/  IADD3 R9, PT, PT, -R9, RZ, RZ ;  /* 0x000000ff09097210 */ /* 0x000fc60007ffe1ff */
[----:B------:R-:W-:-:S04]  /*0940*/  IMAD.WIDE.U32 R4, R5, 0x4, R2 ;  /* 0x0000000405047825 */ /* 0x000fc800078e0002 */
[----:B------:R-:W-:-:S07]  /*0950*/  IMAD.MOV.U32 R11, RZ, RZ, R5 ;  /* 0x000000ffff0b7224 */ /* 0x000fce00078e0005 */
.L_x_21:
[----:B------:R-:W-:-:S06]  /*0960*/  MOV R5, R11 ;  /* 0x0000000b00057202 */ /* 0x000fcc0000000f00 */
[----:B------:R0:W2:Y:S01]  /*0970*/  LDG.E R5, desc[UR6][R4.64] ;  /* 0x0000000604057981 */ /* 0x0000a2000c1e1900 */
[----:B------:R-:W-:-:S05]  /*0980*/  VIADD R9, R9, 0x1 ;  /* 0x0000000109097836 */ /* 0x000fca0000000000 */
[----:B------:R-:W-:Y:S02]  /*0990*/  ISETP.NE.AND P1, PT, R9, RZ, PT ;  /* 0x000000ff0900720c */ /* 0x000fe40003f25270 */
[----:B0-----:R-:W-:-:S04]  /*09a0*/  IADD3 R4, P2, PT, R4, 0x4, RZ ;  /* 0x0000000404047810 */ /* 0x001fc80007f5e0ff */
[----:B------:R-:W-:Y:S02]  /*09b0*/  IADD3.X R11, PT, PT, RZ, R11, RZ, P2, !PT ;  /* 0x0000000bff0b7210 */ /* 0x000fe400017fe4ff */
[----:B--2--5:R-:W-:-:S04]  /*09c0*/  FSETP.GT.AND P0, PT, R5, R8, PT ;  /* 0x000000080500720b */ /* 0x024fc80003f04000 */
[----:B------:R-:W-:Y:S01]  /*09d0*/  FSEL R8, R5, R8, P0 ;  /* 0x0000000805087208 */ /* 0x000fe20000000000 */
[----:B------:R-:W-:Y:S08]  /*09e0*/  @P1 BRA `(.L_x_21) ;  /* 0xfffffffc00dc1947 */ /* 0x000ff0000383ffff */
.L_x_16:
[----:B------:R-:W0:Y:S01]  /*09f0*/  S2UR UR5, SR_CgaCtaId ;  /* 0x00000000000579c3 */ /* 0x000e220000008800 */
[----:B------:R-:W-:Y:S01]  /*0a00*/  ISETP.GE.AND P0, PT, R0, 0x1, PT ;  /* 0x000000010000780c */ /* 0x000fe20003f06270 */
[----:B------:R-:W-:Y:S01]  /*0a10*/  UMOV UR4, 0x400 ;  /* 0x0000040000047882 */ /* 0x000fe20000000000 */
[----:B------:R-:W-:Y:S01]  /*0a20*/  IMAD.MOV.U32 R11, RZ, RZ, RZ ;  /* 0x000000ffff0b7224 */ /* 0x000fe200078e00ff */
[----:B0-----:R-:W-:-:S09]  /*0a30*/  ULEA UR4, UR5, UR4, 0x18 ;  /* 0x0000000405047291 */ /* 0x001fd2000f8ec0ff */
[----:B-----5:R0:W-:Y:S01]  /*0a40*/  STS [UR4], R8 ;  /* 0x00000008ff007988 */ /* 0x0201e20008000804 */
[----:B------:R-:W-:Y:S05]  /*0a50*/  @!P0 BRA `(.L_x_22) ;  /* 0x0000000c00ac8947 */ /* 0x000fea0003800000 */
[C---:B------:R-:W-:Y:S02]  /*0a60*/  ISETP.GE.U32.AND P1, PT, R0.reuse, 0x8, PT ;  /* 0x000000080000780c */ /* 0x040fe40003f26070 */
[----:B------:R-:W-:Y:S02]  /*0a70*/  CS2R R10, SRZ ;  /* 0x00000000000a7805 */ /* 0x000fe4000001ff00 */
[----:B------:R-:W-:-:S04]  /*0a80*/  LOP3.LUT R25, R0, 0x7, RZ, 0xc0, !PT ;  /* 0x0000000700197812 */ /* 0x000fc800078ec0ff */
[----:B------:R-:W-:-:S05]  /*0a90*/  ISETP.NE.AND P0, PT, R25, RZ, PT ;  /* 0x000000ff1900720c */ /* 0x000fca0003f05270 */
[----:B------:R-:W-:Y:S08]  /*0aa0*/  @!P1 BRA `(.L_x_23) ;  /* 0x0000000400bc9947 */ /* 0x000ff00003800000 */
[----:B------:R-:W-:Y:S01]  /*0ab0*/  IMAD.WIDE.U32 R4, R7, 0x4, R2 ;  /* 0x0000000407047825 */ /* 0x000fe200078e0002 */
[----:B------:R-:W-:-:S03]  /*0ac0*/  LOP3.LUT R10, R0, 0x7ffffff8, RZ, 0xc0, !PT ;  /* 0x7ffffff8000a7812 */ /* 0x000fc600078ec0ff */
[----:B------:R-:W-:Y:S01]  /*0ad0*/  HFMA2 R11, -RZ, RZ, 0, 0 ;  /* 0x00000000ff0b7431 */ /* 0x000fe200000001ff */
[----:B------:R-:W-:Y:S01]  /*0ae0*/  IADD3 R14, P1, PT, R4, 0x10, RZ ;  /* 0x00000010040e7810 */ /* 0x000fe20007f3e0ff */
[----:B------:R-:W-:-:S03]  /*0af0*/  IMAD.MOV R12, RZ, RZ, -R10 ;  /* 0x000000ffff0c7224 */ /* 0x000fc600078e0a0a */
[----:B------:R-:W-:-:S09]  /*0b00*/  IADD3.X R15, PT, PT, RZ, R5, RZ, P1, !PT ;  /* 0x00000005ff0f7210 */ /* 0x000fd20000ffe4ff */
.L_x_24:
[----:B--2---:R-:W-:Y:S01]  /*0b10*/  IMAD.MOV.U32 R4, RZ, RZ, R14 ;  /* 0x000000ffff047224 */ /* 0x004fe200078e000e */
[----:B------:R-:W-:-:S05]  /*0b20*/  MOV R5, R15 ;  /* 0x0000000f00057202 */ /* 0x000fca0000000f00 */
[----:B------:R-:W2:Y:S04]  /*0b30*/  LDG.E R17, desc[UR6][R4.64+-0x10] ;  /* 0xfffff00604117981 */ /* 0x000ea8000c1e1900 */
[----:B------:R-:W3:Y:S04]  /*0b40*/  LDG.E R29, desc[UR6][R4.64+-0xc] ;  /* 0xfffff406041d7981 */ /* 0x000ee8000c1e1900 */
[----:B------:R-:W4:Y:S04]  /*0b50*/  LDG.E R27, desc[UR6][R4.64+-0x8] ;  /* 0xfffff806041b7981 */ /* 0x000f28000c1e1900 */
[----:B------:R-:W5:Y:S04]  /*0b60*/  LDG.E R15, desc[UR6][R4.64+-0x4] ;  /* 0xfffffc06040f7981 */ /* 0x000f68000c1e1900 */
[----:B------:R-:W5:Y:S04]  /*0b70*/  LDG.E R19, desc[UR6][R4.64] ;  /* 0x0000000604137981 */ /* 0x000f68000c1e1900 */
[----:B------:R-:W5:Y:S04]  /*0b80*/  LDG.E R23, desc[UR6][R4.64+0x4] ;  /* 0x0000040604177981 */ /* 0x000f68000c1e1900 */
[----:B------:R-:W5:Y:S04]  /*0b90*/  LDG.E R21, desc[UR6][R4.64+0x8] ;  /* 0x0000080604157981 */ /* 0x000f68000c1e1900 */
[----:B------:R-:W5:Y:S01]  /*0ba0*/  LDG.E R13, desc[UR6][R4.64+0xc] ;  /* 0x00000c06040d7981 */ /* 0x000f62000c1e1900 */
[----:B------:R-:W-:Y:S01]  /*0bb0*/  IMAD.MOV.U32 R9, RZ, RZ, 0x3bbb989d ;  /* 0x3bbb989dff097424 */ /* 0x000fe200078e00ff */
[----:B------:R-:W-:Y:S01]  /*0bc0*/  MOV R14, 0x437c0000 ;  /* 0x437c0000000e7802 */ /* 0x000fe20000000f00 */
[----:B------:R-:W-:-:S05]  /*0bd0*/  VIADD R12, R12, 0x8 ;  /* 0x000000080c0c7836 */ /* 0x000fca0000000000 */
[----:B------:R-:W-:Y:S01]  /*0be0*/  ISETP.NE.AND P1, PT, R12, RZ, PT ;  /* 0x000000ff0c00720c */ /* 0x000fe20003f25270 */
[----:B--2---:R-:W-:-:S04]  /*0bf0*/  FADD R24, R17, -R8 ;  /* 0x8000000811187221 */ /* 0x004fc80000000000 */
[----:B------:R-:W-:Y:S01]  /*0c00*/  FFMA.SAT R17, R24, R9, 0.5 ;  /* 0x3f00000018117423 */ /* 0x000fe20000002009 */
[----:B---3--:R-:W-:-:S03]  /*0c10*/  FADD R16, R29, -R8 ;  /* 0x800000081d107221 */ /* 0x008fc60000000000 */
[-C--:B------:R-:W-:Y:S01]  /*0c20*/  FFMA.RM R17, R17, R14.reuse, 12582913 ;  /* 0x4b40000111117423 */ /* 0x080fe2000000400e */
[-C--:B------:R-:W-:Y:S01]  /*0c30*/  FFMA.SAT R20, R16, R9.reuse, 0.5 ;  /* 0x3f00000010147423 */ /* 0x080fe20000002009 */
[----:B----4-:R-:W-:Y:S02]  /*0c40*/  FADD R18, R27, -R8 ;  /* 0x800000081b127221 */ /* 0x010fe40000000000 */
[C---:B------:R-:W-:Y:S01]  /*0c50*/  FADD R29, R17.reuse, -12583039 ;  /* 0xcb40007f111d7421 */ /* 0x040fe20000000000 */
[----:B------:R-:W-:Y:S01]  /*0c60*/  FFMA.RM R20, R20, R14, 12582913 ;  /* 0x4b40000114147423 */ /* 0x000fe2000000400e */
[----:B------:R-:W-:Y:S01]  /*0c70*/  FFMA.SAT R27, R18, R9, 0.5 ;  /* 0x3f000000121b7423 */ /* 0x000fe20000002009 */
[----:B------:R-:W-:Y:S02]  /*0c80*/  IMAD.SHL.U32 R17, R17, 0x800000, RZ ;  /* 0x0080000011117824 */ /* 0x000fe400078e00ff */
[----:B------:R-:W-:-:S04]  /*0c90*/  FFMA R29, R24, 1.4426950216293334961, -R29 ;  /* 0x3fb8aa3b181d7823 */ /* 0x000fc8000000081d */
[----:B------:R-:W-:Y:S01]  /*0ca0*/  FFMA R24, R24, 1.925963033500011079e-08, R29 ;  /* 0x32a5706018187823 */ /* 0x000fe2000000001d */
[----:B------:R-:W-:Y:S01]  /*0cb0*/  FADD R29, R20, -12583039 ;  /* 0xcb40007f141d7421 */ /* 0x000fe20000000000 */
[--C-:B-----5:R-:W-:Y:S01]  /*0cc0*/  FADD R26, R23, -R8.reuse ;  /* 0x80000008171a7221 */ /* 0x120fe20000000000 */
[----:B------:R-:W-:Y:S02]  /*0cd0*/  FADD R28, R21, -R8 ;  /* 0x80000008151c7221 */ /* 0x000fe40000000000 */
[----:B------:R-:W-:Y:S01]  /*0ce0*/  FFMA R29, R16, 1.4426950216293334961, -R29 ;  /* 0x3fb8aa3b101d7823 */ /* 0x000fe2000000081d */
[----:B------:R-:W1:Y:S01]  /*0cf0*/  MUFU.EX2 R24, R24 ;  /* 0x0000001800187308 */ /* 0x000e620000000800 */
[----:B------:R-:W-:Y:S02]  /*0d00*/  FFMA.SAT R21, R28, R9, 0.5 ;  /* 0x3f0000001c157423 */ /* 0x000fe40000002009 */
[----:B------:R-:W-:Y:S01]  /*0d10*/  FFMA R22, R16, 1.925963033500011079e-08, R29 ;  /* 0x32a5706010167823 */ /* 0x000fe2000000001d */
[----:B------:R-:W-:-:S04]  /*0d20*/  FFMA.RM R16, R27, R14, 12582913 ;  /* 0x4b4000011b107423 */ /* 0x000fc8000000400e */
[----:B------:R-:W-:Y:S01]  /*0d30*/  FADD R27, R16, -12583039 ;  /* 0xcb40007f101b7421 */ /* 0x000fe20000000000 */
[----:B------:R-:W2:Y:S03]  /*0d40*/  MUFU.EX2 R22, R22 ;  /* 0x0000001600167308 */ /* 0x000ea60000000800 */
[----:B------:R-:W-:-:S04]  /*0d50*/  FFMA R27, R18, 1.4426950216293334961, -R27 ;  /* 0x3fb8aa3b121b7823 */ /* 0x000fc8000000081b */
[----:B------:R-:W-:Y:S01]  /*0d60*/  FFMA R18, R18, 1.925963033500011079e-08, R27 ;  /* 0x32a5706012127823 */ /* 0x000fe2000000001b */
[----:B------:R-:W-:Y:S01]  /*0d70*/  SHF.L.U32 R27, R20, 0x17, RZ ;  /* 0x00000017141b7819 */ /* 0x000fe200000006ff */
[----:B------:R-:W-:Y:S01]  /*0d80*/  FADD R20, R15, -R8 ;  /* 0x800000080f147221 */ /* 0x000fe20000000000 */
[----:B-1----:R-:W-:-:S03]  /*0d90*/  FMUL R15, R17, R24 ;  /* 0x00000018110f7220 */ /* 0x002fc60000400000 */
[----:B------:R-:W1:Y:S01]  /*0da0*/  MUFU.EX2 R18, R18 ;  /* 0x0000001200127308 */ /* 0x000e620000000800 */
[-C--:B------:R-:W-:Y:S01]  /*0db0*/  FFMA.SAT R29, R20, R9.reuse, 0.5 ;  /* 0x3f000000141d7423 */ /* 0x080fe20000002009 */
[----:B------:R3:W-:Y:S01]  /*0dc0*/  STG.E desc[UR6][R4.64+-0x10], R15 ;  /* 0xfffff00f04007986 */ /* 0x0007e2000c101906 */
[----:B--2---:R-:W-:Y:S01]  /*0dd0*/  FMUL R17, R27, R22 ;  /* 0x000000161b117220 */ /* 0x004fe20000400000 */
[----:B------:R-:W-:Y:S02]  /*0de0*/  IMAD.SHL.U32 R27, R16, 0x800000, RZ ;  /* 0x00800000101b7824 */ /* 0x000fe400078e00ff */
[----:B------:R-:W-:Y:S01]  /*0df0*/  FFMA.RM R16, R29, R14, 12582913 ;  /* 0x4b4000011d107423 */ /* 0x000fe2000000400e */
[----:B------:R-:W-:Y:S01]  /*0e00*/  FADD R22, R19, -R8 ;  /* 0x8000000813167221 */ /* 0x000fe20000000000 */
[----:B------:R2:W-:Y:S03]  /*0e10*/  STG.E desc[UR6][R4.64+-0xc], R17 ;  /* 0xfffff41104007986 */ /* 0x0005e6000c101906 */
[----:B------:R-:W-:Y:S01]  /*0e20*/  FFMA.SAT R29, R22, R9, 0.5 ;  /* 0x3f000000161d7423 */ /* 0x000fe20000002009 */
[----:B-1----:R-:W-:Y:S01]  /*0e30*/  FMUL R19, R27, R18 ;  /* 0x000000121b137220 */ /* 0x002fe20000400000 */
[----:B------:R-:W-:-:S02]  /*0e40*/  FADD R27, R16, -12583039 ;  /* 0xcb40007f101b7421 */ /* 0x000fc40000000000 */
[----:B------:R-:W-:Y:S02]  /*0e50*/  FFMA.RM R18, R29, R14, 12582913 ;  /* 0x4b4000011d127423 */ /* 0x000fe4000000400e */
[----:B------:R-:W-:Y:S02]  /*0e60*/  FFMA R27, R20, 1.4426950216293334961, -R27 ;  /* 0x3fb8aa3b141b7823 */ /* 0x000fe4000000081b */
[C---:B------:R-:W-:Y:S01]  /*0e70*/  FADD R23, R18.reuse, -12583039 ;  /* 0xcb40007f12177421 */ /* 0x040fe20000000000 */
[----:B------:R-:W-:Y:S01]  /*0e80*/  IMAD.SHL.U32 R18, R18, 0x800000, RZ ;  /* 0x0080000012127824 */ /* 0x000fe200078e00ff */
[----:B------:R2:W-:Y:S01]  /*0e90*/  STG.E desc[UR6][R4.64+-0x8], R19 ;  /* 0xfffff81304007986 */ /* 0x0005e2000c101906 */
[----:B------:R-:W-:Y:S01]  /*0ea0*/  FFMA R24, R20, 1.925963033500011079e-08, R27 ;  /* 0x32a5706014187823 */ /* 0x000fe2000000001b */
[----:B------:R-:W-:Y:S01]  /*0eb0*/  FFMA.SAT R27, R26, R9, 0.5 ;  /* 0x3f0000001a1b7423 */ /* 0x000fe20000002009 */
[----:B------:R-:W-:-:S03]  /*0ec0*/  FFMA R23, R22, 1.4426950216293334961, -R23 ;  /* 0x3fb8aa3b16177823 */ /* 0x000fc60000000817 */
[-C--:B------:R-:W-:Y:S01]  /*0ed0*/  FFMA.RM R20, R27, R14.reuse, 12582913 ;  /* 0x4b4000011b147423 */ /* 0x080fe2000000400e */
[----:B------:R-:W-:Y:S01]  /*0ee0*/  FFMA R27, R22, 1.925963033500011079e-08, R23 ;  /* 0x32a57060161b7823 */ /* 0x000fe20000000017 */
[----:B------:R-:W-:Y:S01]  /*0ef0*/  FFMA.RM R22, R21, R14, 12582913 ;  /* 0x4b40000115167423 */ /* 0x000fe2000000400e */
[----:B------:R-:W1:Y:S01]  /*0f00*/  MUFU.EX2 R24, R24 ;  /* 0x0000001800187308 */ /* 0x000e620000000800 */
[C---:B------:R-:W-:Y:S01]  /*0f10*/  FADD R23, R20.reuse, -12583039 ;  /* 0xcb40007f14177421 */ /* 0x040fe20000000000 */
[----:B------:R-:W-:Y:S01]  /*0f20*/  SHF.L.U32 R20, R20, 0x17, RZ ;  /* 0x0000001714147819 */ /* 0x000fe200000006ff */
[C---:B------:R-:W-:Y:S01]  /*0f30*/  FADD R21, R22.reuse, -12583039 ;  /* 0xcb40007f16157421 */ /* 0x040fe20000000000 */
[----:B------:R-:W-:Y:S02]  /*0f40*/  IMAD.SHL.U32 R22, R22, 0x800000, RZ ;  /* 0x0080000016167824 */ /* 0x000fe400078e00ff */
[----:B------:R-:W-:Y:S01]  /*0f50*/  FFMA R23, R26, 1.4426950216293334961, -R23 ;  /* 0x3fb8aa3b1a177823 */ /* 0x000fe20000000817 */
[----:B------:R-:W-:Y:S01]  /*0f60*/  FFMA R21, R28, 1.4426950216293334961, -R21 ;  /* 0x3fb8aa3b1c157823 */ /* 0x000fe20000000815 */
[----:B------:R-:W4:Y:S02]  /*0f70*/  MUFU.EX2 R27, R27 ;  /* 0x0000001b001b7308 */ /* 0x000f240000000800 */
[----:B------:R-:W-:Y:S01]  /*0f80*/  FFMA R23, R26, 1.925963033500011079e-08, R23 ;  /* 0x32a570601a177823 */ /* 0x000fe20000000017 */
[----:B------:R-:W-:Y:S01]  /*0f90*/  FADD R26, R13, -R8 ;  /* 0x800000080d1a7221 */ /* 0x000fe20000000000 */
[----:B------:R-:W-:Y:S01]  /*0fa0*/  FFMA R21, R28, 1.925963033500011079e-08, R21 ;  /* 0x32a570601c157823 */ /* 0x000fe20000000015 */
[----:B------:R-:W-:-:S02]  /*0fb0*/  SHF.L.U32 R13, R16, 0x17, RZ ;  /* 0x00000017100d7819 */ /* 0x000fc400000006ff */
[----:B------:R-:W-:Y:S01]  /*0fc0*/  FFMA.SAT R9, R26, R9, 0.5 ;  /* 0x3f0000001a097423 */ /* 0x000fe20000002009 */
[----:B------:R-:W5:Y:S02]  /*0fd0*/  MUFU.EX2 R23, R23 ;  /* 0x0000001700177308 */ /* 0x000f640000000800 */
[----:B-1----:R-:W-:Y:S01]  /*0fe0*/  FMUL R13, R13, R24 ;  /* 0x000000180d0d7220 */ /* 0x002fe20000400000 */
[----:B------:R-:W-:-:S04]  /*0ff0*/  FFMA.RM R14, R9, R14, 12582913 ;  /* 0x4b400001090e7423 */ /* 0x000fc8000000400e */
[C---:B------:R-:W-:Y:S01]  /*1000*/  FADD R9, R14.reuse, -12583039 ;  /* 0xcb40007f0e097421 */ /* 0x040fe20000000000 */
[----:B------:R-:W-:Y:S01]  /*1010*/  SHF.L.U32 R14, R14, 0x17, RZ ;  /* 0x000000170e0e7819 */ /* 0x000fe200000006ff */
[----:B------:R-:W1:Y:S01]  /*1020*/  MUFU.EX2 R21, R21 ;  /* 0x0000001500157308 */ /* 0x000e620000000800 */
[----:B----4-:R-:W-:Y:S01]  /*1030*/  FMUL R18, R18, R27 ;  /* 0x0000001b12127220 */ /* 0x010fe20000400000 */
[C---:B------:R-:W-:Y:S01]  /*1040*/  FFMA R9, R26.reuse, 1.4426950216293334961, -R9 ;  /* 0x3fb8aa3b1a097823 */ /* 0x040fe20000000809 */
[----:B------:R2:W-:Y:S03]  /*1050*/  STG.E desc[UR6][R4.64+-0x4], R13 ;  /* 0xfffffc0d04007986 */ /* 0x0005e6000c101906 */
[----:B------:R-:W-:Y:S01]  /*1060*/  FFMA R9, R26, 1.925963033500011079e-08, R9 ;  /* 0x32a570601a097823 */ /* 0x000fe20000000009 */
[----:B------:R-:W-:Y:S01]  /*1070*/  FADD R26, R15, R11 ;  /* 0x0000000b0f1a7221 */ /* 0x000fe20000000000 */
[----:B------:R2:W-:Y:S01]  /*1080*/  STG.E desc[UR6][R4.64], R18 ;  /* 0x0000001204007986 */ /* 0x0005e2000c101906 */
[----:B-----5:R-:W-:-:S02]  /*1090*/  FMUL R20, R20, R23 ;  /* 0x0000001714147220 */ /* 0x020fc40000400000 */
[----:B------:R-:W-:Y:S01]  /*10a0*/  FADD R26, R26, R17 ;  /* 0x000000111a1a7221 */ /* 0x000fe20000000000 */
[----:B------:R-:W4:Y:S02]  /*10b0*/  MUFU.EX2 R9, R9 ;  /* 0x0000000900097308 */ /* 0x000f240000000800 */
[----:B------:R2:W-:Y:S01]  /*10c0*/  STG.E desc[UR6][R4.64+0x4], R20 ;  /* 0x0000041404007986 */ /* 0x0005e2000c101906 */
[----:B------:R-:W-:Y:S01]  /*10d0*/  FADD R11, R26, R19 ;  /* 0x000000131a0b7221 */ /* 0x000fe20000000000 */
[----:B-1----:R-:W-:-:S03]  /*10e0*/  FMUL R21, R22, R21 ;  /* 0x0000001516157220 */ /* 0x002fc60000400000 */
[----:B------:R-:W-:Y:S02]  /*10f0*/  FADD R11, R11, R13 ;  /* 0x0000000d0b0b7221 */ /* 0x000fe40000000000 */
[----:B------:R2:W-:Y:S02]  /*1100*/  STG.E desc[UR6][R4.64+0x8], R21 ;  /* 0x0000081504007986 */ /* 0x0005e4000c101906 */
[----:B------:R-:W-:-:S04]  /*1110*/  FADD R11, R11, R18 ;  /* 0x000000120b0b7221 */ /* 0x000fc80000000000 */
[----:B------:R-:W-:Y:S01]  /*1120*/  FADD R11, R11, R20 ;  /* 0x000000140b0b7221 */ /* 0x000fe20000000000 */
[----:B----4-:R-:W-:Y:S01]  /*1130*/  FMUL R9, R14, R9 ;  /* 0x000000090e097220 */ /* 0x010fe20000400000 */
[----:B------:R-:W-:Y:S02]  /*1140*/  IADD3 R14, P2, PT, R4, 0x20, RZ ;  /* 0x00000020040e7810 */ /* 0x000fe40007f5e0ff */
[----:B------:R-:W-:Y:S02]  /*1150*/  FADD R11, R11, R21 ;  /* 0x000000150b0b7221 */ /* 0x000fe40000000000 */
[----:B------:R2:W-:Y:S01]  /*1160*/  STG.E desc[UR6][R4.64+0xc], R9 ;  /* 0x00000c0904007986 */ /* 0x0005e2000c101906 */
[----:B---3--:R-:W-:Y:S01]  /*1170*/  IADD3.X R15, PT, PT, RZ, R5, RZ, P2, !PT ;  /* 0x00000005ff0f7210 */ /* 0x008fe200017fe4ff */
[----:B------:R-:W-:Y:S01]  /*1180*/  FADD R11, R11, R9 ;  /* 0x000000090b0b7221 */ /* 0x000fe20000000000 */
[----:B------:R-:W-:Y:S06]  /*1190*/  @P1 BRA `(.L_x_24) ;  /* 0xfffffff8005c1947 */ /* 0x000fec000383ffff */
.L_x_23:
[----:B------:R-:W-:Y:S05]  /*11a0*/  @!P0 BRA `(.L_x_22) ;  /* 0x0000000400d88947 */ /* 0x000fea0003800000 */
[----:B------:R-:W-:Y:S02]  /*11b0*/  ISETP.GE.U32.AND P0, PT, R25, 0x4, PT ;  /* 0x000000041900780c */ /* 0x000fe40003f06070 */
[----:B--2---:R-:W-:-:S04]  /*11c0*/  LOP3.LUT R19, R0, 0x3, RZ, 0xc0, !PT ;  /* 0x0000000300137812 */ /* 0x004fc800078ec0ff */
[----:B------:R-:W-:-:S07]  /*11d0*/  ISETP.NE.AND P1, PT, R19, RZ, PT ;  /* 0x000000ff1300720c */ /* 0x000fce0003f25270 */
[----:B------:R-:W-:Y:S06]  /*11e0*/  @!P0 BRA `(.L_x_25) ;  /* 0x0000000000e88947 */ /* 0x000fec0003800000 */
[----:B------:R-:W-:-:S04]  /*11f0*/  IMAD.IADD R13, R7, 0x1, R10 ;  /* 0x00000001070d7824 */ /* 0x000fc800078e020a */
[----:B------:R-:W-:-:S05]  /*1200*/  IMAD.WIDE.U32 R12, R13, 0x4, R2 ;  /* 0x000000040d0c7825 */ /* 0x000fca00078e0002 */
[----:B------:R-:W2:Y:S01]  /*1210*/  LDG.E R5, desc[UR6][R12.64] ;  /* 0x000000060c057981 */ /* 0x000ea2000c1e1900 */
[----:B------:R-:W-:Y:S01]  /*1220*/  MOV R9, 0x3bbb989d ;  /* 0x3bbb989d00097802 */ /* 0x000fe20000000f00 */
[----:B------:R-:W-:Y:S01]  /*1230*/  IMAD.MOV.U32 R14, RZ, RZ, 0x437c0000 ;  /* 0x437c0000ff0e7424 */ /* 0x000fe200078e00ff */
[----:B------:R-:W-:-:S04]  /*1240*/  IADD3 R18, P0, PT, R7, R10, RZ ;  /* 0x0000000a07127210 */ /* 0x000fc80007f1e0ff */
[----:B------:R-:W-:Y:S01]  /*1250*/  IADD3.X R20, PT, PT, RZ, RZ, RZ, P0, !PT ;  /* 0x000000ffff147210 */ /* 0x000fe200007fe4ff */
[----:B--2---:R-:W-:-:S04]  /*1260*/  FADD R16, R5, -R8 ;  /* 0x8000000805107221 */ /* 0x004fc80000000000 */
[----:B------:R-:W-:-:S04]  /*1270*/  FFMA.SAT R5, R16, R9, 0.5 ;  /* 0x3f00000010057423 */ /* 0x000fc80000002009 */
[----:B------:R-:W-:Y:S02]  /*1280*/  FFMA.RM R15, R5, R14, 12582913 ;  /* 0x4b400001050f7423 */ /* 0x000fe4000000400e */
[----:B------:R-:W1:Y:S02]  /*1290*/  LDC.64 R4, c[0x0][0x380] ;  /* 0x0000e000ff047b82 */ /* 0x000e640000000a00 */
[C---:B------:R-:W-:Y:S01]  /*12a0*/  FADD R17, R15.reuse, -12583039 ;  /* 0xcb40007f0f117421 */ /* 0x040fe20000000000 */
[----:B------:R-:W-:-:S03]  /*12b0*/  IMAD.SHL.U32 R15, R15, 0x800000, RZ ;  /* 0x008000000f0f7824 */ /* 0x000fc600078e00ff */
[----:B------:R-:W-:-:S04]  /*12c0*/  FFMA R17, R16, 1.4426950216293334961, -R17 ;  /* 0x3fb8aa3b10117823 */ /* 0x000fc80000000811 */
[----:B------:R-:W-:-:S04]  /*12d0*/  FFMA R17, R16, 1.925963033500011079e-08, R17 ;  /* 0x32a5706010117823 */ /* 0x000fc80000000011 */
[----:B------:R-:W2:Y:S01]  /*12e0*/  MUFU.EX2 R16, R17 ;  /* 0x0000001100107308 */ /* 0x000ea20000000800 */
[----:B-1----:R-:W-:-:S04]  /*12f0*/  LEA R4, P0, R18, R4, 0x2 ;  /* 0x0000000412047211 */ /* 0x002fc800078010ff */
[----:B------:R-:W-:Y:S01]  /*1300*/  LEA.HI.X R5, R18, R5, R20, 0x2, P0 ;  /* 0x0000000512057211 */ /* 0x000fe200000f1414 */
[----:B--2---:R-:W-:-:S05]  /*1310*/  FMUL R15, R15, R16 ;  /* 0x000000100f0f7220 */ /* 0x004fca0000400000 */
[----:B------:R1:W-:Y:S04]  /*1320*/  STG.E desc[UR6][R12.64], R15 ;  /* 0x0000000f0c007986 */ /* 0x0003e8000c101906 */
[----:B------:R-:W2:Y:S04]  /*1330*/  LDG.E R21, desc[UR6][R4.64+0x4] ;  /* 0x0000040604157981 */ /* 0x000ea8000c1e1900 */
[----:B------:R-:W3:Y:S04]  /*1340*/  LDG.E R23, desc[UR6][R4.64+0x8] ;  /* 0x0000080604177981 */ /* 0x000ee8000c1e1900 */
[----:B------:R-:W4:Y:S01]  /*1350*/  LDG.E R25, desc[UR6][R4.64+0xc] ;  /* 0x00000c0604197981 */ /* 0x000f22000c1e1900 */
[----:B------:R-:W-:Y:S01]  /*1360*/  FADD R11, R11, R15 ;  /* 0x0000000f0b0b7221 */ /* 0x000fe20000000000 */
[----:B------:R-:W-:-:S02]  /*1370*/  VIADD R10, R10, 0x4 ;  /* 0x000000040a0a7836 */ /* 0x000fc40000000000 */
[--C-:B--2---:R-:W-:Y:S01]  /*1380*/  FADD R22, R21, -R8.reuse ;  /* 0x8000000815167221 */ /* 0x104fe20000000000 */
[----:B---3--:R-:W-:-:S03]  /*1390*/  FADD R18, R23, -R8 ;  /* 0x8000000817127221 */ /* 0x008fc60000000000 */
[-C--:B------:R-:W-:Y:S01]  /*13a0*/  FFMA.SAT R17, R22, R9.reuse, 0.5 ;  /* 0x3f00000016117423 */ /* 0x080fe20000002009 */
[----:B----4-:R-:W-:Y:S01]  /*13b0*/  FADD R20, R25, -R8 ;  /* 0x8000000819147221 */ /* 0x010fe20000000000 */
[-C--:B------:R-:W-:Y:S02]  /*13c0*/  FFMA.SAT R21, R18, R9.reuse, 0.5 ;  /* 0x3f00000012157423 */ /* 0x080fe40000002009 */
[-C--:B------:R-:W-:Y:S01]  /*13d0*/  FFMA.RM R16, R17, R14.reuse, 12582913 ;  /* 0x4b40000111107423 */ /* 0x080fe2000000400e */
[----:B-1----:R-:W-:Y:S01]  /*13e0*/  FFMA.SAT R13, R20, R9, 0.5 ;  /* 0x3f000000140d7423 */ /* 0x002fe20000002009 */
[-C--:B------:R-:W-:Y:S02]  /*13f0*/  FFMA.RM R12, R21, R14.reuse, 12582913 ;  /* 0x4b400001150c7423 */ /* 0x080fe4000000400e */
[C---:B------:R-:W-:Y:S01]  /*1400*/  FADD R17, R16.reuse, -12583039 ;  /* 0xcb40007f10117421 */ /* 0x040fe20000000000 */
[----:B------:R-:W-:Y:S01]  /*1410*/  SHF.L.U32 R16, R16, 0x17, RZ ;  /* 0x0000001710107819 */ /* 0x000fe200000006ff */
[----:B------:R-:W-:Y:S01]  /*1420*/  FFMA.RM R13, R13, R14, 12582913 ;  /* 0x4b4000010d0d7423 */ /* 0x000fe2000000400e */
[----:B------:R-:W-:Y:S01]  /*1430*/  FADD R9, R12, -12583039 ;  /* 0xcb40007f0c097421 */ /* 0x000fe20000000000 */
[----:B------:R-:W-:Y:S01]  /*1440*/  FFMA R17, R22, 1.4426950216293334961, -R17 ;  /* 0x3fb8aa3b16117823 */ /* 0x000fe20000000811 */
[----:B------:R-:W-:-:S02]  /*1450*/  IMAD.SHL.U32 R12, R12, 0x800000, RZ ;  /* 0x008000000c0c7824 */ /* 0x000fc400078e00ff */
[C---:B------:R-:W-:Y:S01]  /*1460*/  FADD R21, R13.reuse, -12583039 ;  /* 0xcb40007f0d157421 */ /* 0x040fe20000000000 */
[----:B------:R-:W-:Y:S01]  /*1470*/  FFMA R9, R18, 1.4426950216293334961, -R9 ;  /* 0x3fb8aa3b12097823 */ /* 0x000fe20000000809 */
[----:B------:R-:W-:Y:S01]  /*1480*/  FFMA R17, R22, 1.925963033500011079e-08, R17 ;  /* 0x32a5706016117823 */ /* 0x000fe20000000011 */
[----:B------:R-:W-:Y:S01]  /*1490*/  SHF.L.U32 R13, R13, 0x17, RZ ;  /* 0x000000170d0d7819 */ /* 0x000fe200000006ff */
[----:B------:R-:W-:Y:S01]  /*14a0*/  FFMA R21, R20, 1.4426950216293334961, -R21 ;  /* 0x3fb8aa3b14157823 */ /* 0x000fe20000000815 */
[----:B------:R-:W-:-:S03]  /*14b0*/  FFMA R9, R18, 1.925963033500011079e-08, R9 ;  /* 0x32a5706012097823 */ /* 0x000fc60000000009 */
[----:B------:R-:W-:Y:S01]  /*14c0*/  FFMA R21, R20, 1.925963033500011079e-08, R21 ;  /* 0x32a5706014157823 */ /* 0x000fe20000000015 */
[----:B------:R-:W1:Y:S08]  /*14d0*/  MUFU.EX2 R17, R17 ;  /* 0x0000001100117308 */ /* 0x000e700000000800 */
[----:B------:R-:W2:Y:S08]  /*14e0*/  MUFU.EX2 R9, R9 ;  /* 0x0000000900097308 */ /* 0x000eb00000000800 */
[----:B------:R-:W3:Y:S01]  /*14f0*/  MUFU.EX2 R14, R21 ;  /* 0x00000015000e7308 */ /* 0x000ee20000000800 */
[----:B-1----:R-:W-:-:S04]  /*1500*/  FMUL R16, R16, R17 ;  /* 0x0000001110107220 */ /* 0x002fc80000400000 */
[----:B------:R-:W-:Y:S01]  /*1510*/  FADD R11, R11, R16 ;  /* 0x000000100b0b7221 */ /* 0x000fe20000000000 */
[----:B------:R1:W-:Y:S01]  /*1520*/  STG.E desc[UR6][R4.64+0x4], R16 ;  /* 0x0000041004007986 */ /* 0x0003e2000c101906 */
[----:B--2---:R-:W-:-:S04]  /*1530*/  FMUL R12, R12, R9 ;  /* 0x000000090c0c7220 */ /* 0x004fc80000400000 */
[----:B------:R-:W-:Y:S01]  /*1540*/  FADD R11, R11, R12 ;  /* 0x0000000c0b0b7221 */ /* 0x000fe20000000000 */
[----:B------:R1:W-:Y:S01]  /*1550*/  STG.E desc[UR6][R4.64+0x8], R12 ;  /* 0x0000080c04007986 */ /* 0x0003e2000c101906 */
[----:B---3--:R-:W-:-:S04]  /*1560*/  FMUL R13, R13, R14 ;  /* 0x0000000e0d0d7220 */ /* 0x008fc80000400000 */
[----:B------:R-:W-:Y:S01]  /*1570*/  FADD R11, R11, R13 ;  /* 0x0000000d0b0b7221 */ /* 0x000fe20000000000 */
[----:B------:R1:W-:Y:S06]  /*1580*/  STG.E desc[UR6][R4.64+0xc], R13 ;  /* 0x00000c0d04007986 */ /* 0x0003ec000c101906 */
.L_x_25:
[----:B------:R-:W-:Y:S05]  /*1590*/  @!P1 BRA `(.L_x_22) ;  /* 0x0000000000dc9947 */ /* 0x000fea0003800000 */
[----:B------:R-:W-:Y:S02]  /*15a0*/  ISETP.NE.AND P0, PT, R19, 0x1, PT ;  /* 0x000000011300780c */ /* 0x000fe40003f05270 */
[----:B------:R-:W-:-:S04]  /*15b0*/  LOP3.LUT R0, R0, 0x1, RZ, 0xc0, !PT ;  /* 0x0000000100007812 */ /* 0x000fc800078ec0ff */
[----:B------:R-:W-:-:S07]  /*15c0*/  ISETP.NE.U32.AND P1, PT, R0, 0x1, PT ;  /* 0x000000010000780c */ /* 0x000fce0003f25070 */
[----:B------:R-:W-:Y:S06]  /*15d0*/  @!P0 BRA `(.L_x_26) ;  /* 0x0000000000888947 */ /* 0x000fec0003800000 */
[----:B-1----:R-:W-:Y:S01]  /*15e0*/  IADD3 R5, PT, PT, R7, R10, RZ ;  /* 0x0000000a07057210 */ /* 0x002fe20007ffe0ff */
[----:B------:R-:W-:Y:S02]  /*15f0*/  HFMA2 R17, -RZ, RZ, 3.7421875, 0 ;  /* 0x437c0000ff117431 */ /* 0x000fe400000001ff */
[----:B------:R-:W-:Y:S01]  /*1600*/  IMAD.MOV.U32 R16, RZ, RZ, 0x3bbb989d ;  /* 0x3bbb989dff107424 */ /* 0x000fe200078e00ff */
[----:B------:R-:W1:Y:S01]  /*1610*/  LDC.64 R12, c[0x0][0x380] ;  /* 0x0000e000ff0c7b82 */ /* 0x000e620000000a00 */
[----:B------:R-:W-:-:S05]  /*1620*/  IMAD.WIDE.U32 R4, R5, 0x4, R2 ;  /* 0x0000000405047825 */ /* 0x000fca00078e0002 */
[----:B------:R-:W2:Y:S01]  /*1630*/  LDG.E R9, desc[UR6][R4.64] ;  /* 0x0000000604097981 */ /* 0x000ea2000c1e1900 */
[----:B------:R-:W-:-:S05]  /*1640*/  IADD3 R15, P0, PT, R7, R10, RZ ;  /* 0x0000000a070f7210 */ /* 0x000fca0007f1e0ff */
[----:B------:R-:W-:Y:S01]  /*1650*/  IMAD.X R18, RZ, RZ, RZ, P0 ;  /* 0x000000ffff127224 */ /* 0x000fe200000e06ff */
[----:B-1----:R-:W-:-:S04]  /*1660*/  LEA R12, P0, R15, R12, 0x2 ;  /* 0x0000000c0f0c7211 */ /* 0x002fc800078010ff */
[----:B------:R-:W-:Y:S01]  /*1670*/  LEA.HI.X R13, R15, R13, R18, 0x2, P0 ;  /* 0x0000000d0f0d7211 */ /* 0x000fe200000f1412 */
[----:B--2---:R-:W-:-:S04]  /*1680*/  FADD R9, R9, -R8 ;  /* 0x8000000809097221 */ /* 0x004fc80000000000 */
[----:B------:R-:W-:-:S04]  /*1690*/  FFMA.SAT R0, R9, R16, 0.5 ;  /* 0x3f00000009007423 */ /* 0x000fc80000002010 */
[----:B------:R-:W-:-:S04]  /*16a0*/  FFMA.RM R0, R0, R17, 12582913 ;  /* 0x4b40000100007423 */ /* 0x000fc80000004011 */
[C---:B------:R-:W-:Y:S01]  /*16b0*/  FADD R14, R0.reuse, -12583039 ;  /* 0xcb40007f000e7421 */ /* 0x040fe20000000000 */
[----:B------:R-:W-:-:S03]  /*16c0*/  SHF.L.U32 R0, R0, 0x17, RZ ;  /* 0x0000001700007819 */ /* 0x000fc600000006ff */
[----:B------:R-:W-:-:S04]  /*16d0*/  FFMA R14, R9, 1.4426950216293334961, -R14 ;  /* 0x3fb8aa3b090e7823 */ /* 0x000fc8000000080e */
[----:B------:R-:W-:-:S04]  /*16e0*/  FFMA R14, R9, 1.925963033500011079e-08, R14 ;  /* 0x32a57060090e7823 */ /* 0x000fc8000000000e */
[----:B------:R-:W1:Y:S02]  /*16f0*/  MUFU.EX2 R9, R14 ;  /* 0x0000000e00097308 */ /* 0x000e640000000800 */
[----:B-1----:R-:W-:-:S05]  /*1700*/  FMUL R0, R0, R9 ;  /* 0x0000000900007220 */ /* 0x002fca0000400000 */
[----:B------:R2:W-:Y:S04]  /*1710*/  STG.E desc[UR6][R4.64], R0 ;  /* 0x0000000004007986 */ /* 0x0005e8000c101906 */
[----:B------:R-:W3:Y:S01]  /*1720*/  LDG.E R9, desc[UR6][R12.64+0x4] ;  /* 0x000004060c097981 */ /* 0x000ee2000c1e1900 */
[----:B------:R-:W-:Y:S01]  /*1730*/  FADD R11, R11, R0 ;  /* 0x000000000b0b7221 */ /* 0x000fe20000000000 */
[----:B------:R-:W-:Y:S01]  /*1740*/  IADD3 R10, PT, PT, R10, 0x2, RZ ;  /* 0x000000020a0a7810 */ /* 0x000fe20007ffe0ff */
[----:B---3--:R-:W-:-:S04]  /*1750*/  FADD R9, R9, -R8 ;  /* 0x8000000809097221 */ /* 0x008fc80000000000 */
[----:B------:R-:W-:-:S04]  /*1760*/  FFMA.SAT R15, R9, R16, 0.5 ;  /* 0x3f000000090f7423 */ /* 0x000fc80000002010 */
[----:B------:R-:W-:-:S04]  /*1770*/  FFMA.RM R15, R15, R17, 12582913 ;  /* 0x4b4000010f0f7423 */ /* 0x000fc80000004011 */
[C---:B------:R-:W-:Y:S01]  /*1780*/  FADD R14, R15.reuse, -12583039 ;  /* 0xcb40007f0f0e7421 */ /* 0x040fe20000000000 */
[----:B------:R-:W-:-:S03]  /*1790*/  IMAD.SHL.U32 R15, R15, 0x800000, RZ ;  /* 0x008000000f0f7824 */ /* 0x000fc600078e00ff */
[----:B------:R-:W-:-:S04]  /*17a0*/  FFMA R14, R9, 1.4426950216293334961, -R14 ;  /* 0x3fb8aa3b090e7823 */ /* 0x000fc8000000080e */
[----:B------:R-:W-:-:S06]  /*17b0*/  FFMA R14, R9, 1.925963033500011079e-08, R14 ;  /* 0x32a57060090e7823 */ /* 0x000fcc000000000e */
[----:B------:R-:W1:Y:S02]  /*17c0*/  MUFU.EX2 R14, R14 ;  /* 0x0000000e000e7308 */ /* 0x000e640000000800 */
[----:B-1----:R-:W-:-:S04]  /*17d0*/  FMUL R15, R15, R14 ;  /* 0x0000000e0f0f7220 */ /* 0x002fc80000400000 */
[----:B------:R-:W-:Y:S01]  /*17e0*/  FADD R11, R11, R15 ;  /* 0x0000000f0b0b7221 */ /* 0x000fe20000000000 */
[----:B------:R2:W-:Y:S06]  /*17f0*/  STG.E desc[UR6][R12.64+0x4], R15 ;  /* 0x0000040f0c007986 */ /* 0x0005ec000c101906 */
.L_x_26:
[----:B------:R-:W-:Y:S05]  /*1800*/  @P1 BRA `(.L_x_22) ;  /* 0x0000000000401947 */ /* 0x000fea0003800000 */
[----:B------:R-:W-:-:S04]  /*1810*/  IMAD.IADD R7, R7, 0x1, R10 ;  /* 0x0000000107077824 */ /* 0x000fc800078e020a */
[----:B------:R-:W-:-:S05]  /*1820*/  IMAD.WIDE.U32 R2, R7, 0x4, R2 ;  /* 0x0000000407027825 */ /* 0x000fca00078e0002 */
[----:B-12---:R-:W2:Y:S01]  /*1830*/  LDG.E R5, desc[UR6][R2.64] ;  /* 0x0000000602057981 */ /* 0x006ea2000c1e1900 */
[----:B------:R-:W-:Y:S01]  /*1840*/  MOV R0, 0x3bbb989d ;  /* 0x3bbb989d00007802 */ /* 0x000fe20000000f00 */
[----:B------:R-:W-:Y:S02]  /*1850*/  IMAD.MOV.U32 R7, RZ, RZ, 0x437c0000 ;  /* 0x437c0000ff077424 */ /* 0x000fe400078e00ff */
        /* <DEDUP_REMOVED lines=8> */
[----:B-1----:R-:W-:-:S04]  /*18e0*/  FMUL R0, R0, R5 ;  /* 0x0000000500007220 */ /* 0x002fc80000400000 */
[----:B------:R-:W-:Y:S01]  /*18f0*/  FADD R11, R11, R0 ;  /* 0x000000000b0b7221 */ /* 0x000fe20000000000 */
[----:B------:R3:W-:Y:S06]  /*1900*/  STG.E desc[UR6][R2.64], R0 ;  /* 0x0000000002007986 */ /* 0x0007ec000c101906 */
.L_x_22:
[----:B------:R4:W-:Y:S02]  /*1910*/  STS [UR4+0x4], R11 ;  /* 0x0000040bff007988 */ /* 0x0009e40008000804 */
.L_x_15:
[----:B------:R-:W-:Y:S05]  /*1920*/  BSYNC.RECONVERGENT B0 ;  /* 0x0000000000007941 */ /* 0x000fea0003800200 */
.L_x_14:
[----:B------:R-:W5:Y:S01]  /*1930*/  LDCU UR4, c[0x0][0x38c] ;  /* 0x00007180ff0477ac */ /* 0x000f620008000800 */
[----:B------:R-:W-:Y:S01]  /*1940*/  BAR.SYNC.DEFER_BLOCKING 0x0 ;  /* 0x0000000000007b1d */ /* 0x000fe20000010000 */
[----:B-----5:R-:W-:-:S13]  /*1950*/  ISETP.GE.AND P0, PT, R6, UR4, PT ;  /* 0x0000000406007c0c */ /* 0x020fda000bf06270 */
[----:B------:R-:W-:Y:S05]  /*1960*/  @P0 EXIT ;  /* 0x000000000000094d */ /* 0x000fea0003800000 */
[----:B------:R-:W5:Y:S01]  /*1970*/  S2UR UR5, SR_CgaCtaId ;  /* 0x00000000000579c3 */ /* 0x000f620000008800 */
[----:B------:R-:W-:-:S07]  /*1980*/  UMOV UR4, 0x400 ;  /* 0x0000040000047882 */ /* 0x000fce0000000000 */
[----:B------:R-:W0:Y:S08]  /*1990*/  LDC R7, c[0x0][0x38c] ;  /* 0x0000e300ff077b82 */ /* 0x000e300000000800 */
[----:B-12---:R-:W1:Y:S01]  /*19a0*/  LDC.64 R4, c[0x0][0x380] ;  /* 0x0000e000ff047b82 */ /* 0x006e620000000a00 */
[----:B-----5:R-:W-:-:S09]  /*19b0*/  ULEA UR4, UR5, UR4, 0x18 ;  /* 0x0000000405047291 */ /* 0x020fd2000f8ec0ff */
[----:B---3--:R-:W2:Y:S02]  /*19c0*/  LDS R3, [UR4+0x4] ;  /* 0x00000404ff037984 */ /* 0x008ea40008000800 */
[----:B------:R-:W3:Y:S02]  /*19d0*/  LDCU UR4, c[0x0][0x360] ;  /* 0x00006c00ff0477ac */ /* 0x000ee40008000800 */
.L_x_29:
[----:B0-----:R-:W-:-:S04]  /*19e0*/  IMAD R9, R7, UR8, R6 ;  /* 0x0000000807097c24 */ /* 0x001fc8000f8e0206 */
[----:B-1----:R-:W-:-:S05]  /*19f0*/  IMAD.WIDE R8, R9, 0x4, R4 ;  /* 0x0000000409087825 */ /* 0x002fca00078e0204 */
[----:B------:R-:W5:Y:S01]  /*1a00*/  LDG.E R0, desc[UR6][R8.64] ;  /* 0x0000000608007981 */ /* 0x000f62000c1e1900 */
[----:B--2---:R-:W4:Y:S01]  /*1a10*/  MUFU.RCP R2, R3 ;  /* 0x0000000300027308 */ /* 0x004f220000001000 */
[----:B---3--:R-:W-:Y:S01]  /*1a20*/  VIADD R6, R6, UR4 ;  /* 0x0000000406067c36 */ /* 0x008fe20008000000 */
[----:B------:R-:W-:Y:S04]  /*1a30*/  BSSY.RECONVERGENT B0, `(.L_x_27) ;  /* 0x000000c000007945 */ /* 0x000fe80003800200 */
[----:B------:R-:W-:Y:S01]  /*1a40*/  ISETP.GE.AND P2, PT, R6, R7, PT ;  /* 0x000000070600720c */ /* 0x000fe20003f46270 */
[----:B----4-:R-:W-:-:S04]  /*1a50*/  FFMA R11, -R3, R2, 1 ;  /* 0x3f800000030b7423 */ /* 0x010fc80000000102 */
[----:B------:R-:W-:Y:S01]  /*1a60*/  FFMA R11, R2, R11, R2 ;  /* 0x0000000b020b7223 */ /* 0x000fe20000000002 */
[----:B-----5:R-:W0:Y:S03]  /*1a70*/  FCHK P0, R0, R3 ;  /* 0x0000000300007302 */ /* 0x020e260000000000 */
[----:B------:R-:W-:-:S04]  /*1a80*/  FFMA R2, R0, R11, RZ ;  /* 0x0000000b00027223 */ /* 0x000fc800000000ff */
[----:B------:R-:W-:-:S04]  /*1a90*/  FFMA R10, -R3, R2, R0 ;  /* 0x00000002030a7223 */ /* 0x000fc80000000100 */
[----:B------:R-:W-:Y:S01]  /*1aa0*/  FFMA R11, R11, R10, R2 ;  /* 0x0000000a0b0b7223 */ /* 0x000fe20000000002 */
[----:B0-----:R-:W-:Y:S06]  /*1ab0*/  @!P0 BRA `(.L_x_28) ;  /* 0x00000000000c8947 */ /* 0x001fec0003800000 */
[----:B------:R-:W-:-:S07]  /*1ac0*/  MOV R2, 0x1ae0 ;  /* 0x00001ae000027802 */ /* 0x000fce0000000f00 */
[----:B------:R-:W-:Y:S05]  /*1ad0*/  CALL.REL.NOINC `($__internal_0_$__cuda_sm3x_div_rn_noftz_f32_slowpath) ;  /* 0x0000000000147944 */ /* 0x000fea0003c00000 */
[----:B------:R-:W-:-:S07]  /*1ae0*/  MOV R11, R0 ;  /* 0x00000000000b7202 */ /* 0x000fce0000000f00 */
.L_x_28:
[----:B------:R-:W-:Y:S05]  /*1af0*/  BSYNC.RECONVERGENT B0 ;  /* 0x0000000000007941 */ /* 0x000fea0003800200 */
.L_x_27:
[----:B------:R0:W-:Y:S01]  /*1b00*/  STG.E desc[UR6][R8.64], R11 ;  /* 0x0000000b08007986 */ /* 0x0001e2000c101906 */
[----:B------:R-:W-:Y:S05]  /*1b10*/  @!P2 BRA `(.L_x_29) ;  /* 0xfffffffc00b0a947 */ /* 0x000fea000383ffff */
[----:B------:R-:W-:Y:S05]  /*1b20*/  EXIT ;  /* 0x000000000000794d */ /* 0x000fea0003800000 */
        .weak           $__internal_0_$__cuda_sm3x_div_rn_noftz_f32_slowpath
        .type           $__internal_0_$__cuda_sm3x_div_rn_noftz_f32_slowpath,@function
        .size           $__internal_0_$__cuda_sm3x_div_rn_noftz_f32_slowpath,(.L_x_48 - $__internal_0_$__cuda_sm3x_div_rn_noftz_f32_slowpath)
$__internal_0_$__cuda_sm3x_div_rn_noftz_f32_slowpath:
[----:B------:R-:W-:Y:S01]  /*1b30*/  SHF.R.U32.HI R11, RZ, 0x17, R3 ;  /* 0x00000017ff0b7819 */ /* 0x000fe20000011603 */
[----:B------:R-:W-:Y:S01]  /*1b40*/  BSSY.RECONVERGENT B1, `(.L_x_30) ;  /* 0x0000064000017945 */ /* 0x000fe20003800200 */
[--C-:B------:R-:W-:Y:S01]  /*1b50*/  SHF.R.U32.HI R10, RZ, 0x17, R0.reuse ;  /* 0x00000017ff0a7819 */ /* 0x100fe20000011600 */
[----:B------:R-:W-:Y:S01]  /*1b60*/  IMAD.MOV.U32 R12, RZ, RZ, R0 ;  /* 0x000000ffff0c7224 */ /* 0x000fe200078e0000 */
[----:B------:R-:W-:Y:S02]  /*1b70*/  LOP3.LUT R11, R11, 0xff, RZ, 0xc0, !PT ;  /* 0x000000ff0b0b7812 */ /* 0x000fe400078ec0ff */
[----:B------:R-:W-:Y:S02]  /*1b80*/  LOP3.LUT R16, R10, 0xff, RZ, 0xc0, !PT ;  /* 0x000000ff0a107812 */ /* 0x000fe400078ec0ff */
[----:B------:R-:W-:Y:S01]  /*1b90*/  MOV R13, R3 ;  /* 0x00000003000d7202 */ /* 0x000fe20000000f00 */
[----:B------:R-:W-:Y:S01]  /*1ba0*/  VIADD R14, R11, 0xffffffff ;  /* 0xffffffff0b0e7836 */ /* 0x000fe20000000000 */
[----:B------:R-:W-:-:S04]  /*1bb0*/  IADD3 R15, PT, PT, R16, -0x1, RZ ;  /* 0xffffffff100f7810 */ /* 0x000fc80007ffe0ff */
[----:B------:R-:W-:-:S04]  /*1bc0*/  ISETP.GT.U32.AND P0, PT, R14, 0xfd, PT ;  /* 0x000000fd0e00780c */ /* 0x000fc80003f04070 */
[----:B------:R-:W-:-:S13]  /*1bd0*/  ISETP.GT.U32.OR P0, PT, R15, 0xfd, P0 ;  /* 0x000000fd0f00780c */ /* 0x000fda0000704470 */
[----:B------:R-:W-:Y:S01]  /*1be0*/  @!P0 IMAD.MOV.U32 R10, RZ, RZ, RZ ;  /* 0x000000ffff0a8224 */ /* 0x000fe200078e00ff */
[----:B------:R-:W-:Y:S06]  /*1bf0*/  @!P0 BRA `(.L_x_31) ;  /* 0x00000000005c8947 */ /* 0x000fec0003800000 */
[----:B------:R-:W-:Y:S02]  /*1c00*/  FSETP.GTU.FTZ.AND P1, PT, |R3|, +INF , PT ;  /* 0x7f8000000300780b */ /* 0x000fe40003f3c200 */
[----:B------:R-:W-:-:S04]  /*1c10*/  FSETP.GTU.FTZ.AND P0, PT, |R0|, +INF , PT ;  /* 0x7f8000000000780b */ /* 0x000fc80003f1c200 */
[----:B------:R-:W-:-:S13]  /*1c20*/  PLOP3.LUT P0, PT, P0, P1, PT, 0xf8, 0x8f ;  /* 0x00000000008f781c */ /* 0x000fda0000703f70 */
[----:B------:R-:W-:Y:S05]  /*1c30*/  @P0 BRA `(.L_x_32) ;  /* 0x00000004004c0947 */ /* 0x000fea0003800000 */
[----:B------:R-:W-:-:S13]  /*1c40*/  LOP3.LUT P0, RZ, R13, 0x7fffffff, R12, 0xc8, !PT ;  /* 0x7fffffff0dff7812 */ /* 0x000fda000780c80c */
[----:B------:R-:W-:Y:S05]  /*1c50*/  @!P0 BRA `(.L_x_33) ;  /* 0x00000004003c8947 */ /* 0x000fea0003800000 */
[C---:B------:R-:W-:Y:S02]  /*1c60*/  FSETP.NEU.FTZ.AND P3, PT, |R0|.reuse, +INF , PT ;  /* 0x7f8000000000780b */ /* 0x040fe40003f7d200 */
[----:B------:R-:W-:Y:S02]  /*1c70*/  FSETP.NEU.FTZ.AND P1, PT, |R3|, +INF , PT ;  /* 0x7f8000000300780b */ /* 0x000fe40003f3d200 */
[----:B------:R-:W-:-:S11]  /*1c80*/  FSETP.NEU.FTZ.AND P0, PT, |R0|, +INF , PT ;  /* 0x7f8000000000780b */ /* 0x000fd60003f1d200 */
[----:B------:R-:W-:Y:S05]  /*1c90*/  @!P1 BRA !P3, `(.L_x_33) ;  /* 0x00000004002c9947 */ /* 0x000fea0005800000 */
[----:B------:R-:W-:-:S04]  /*1ca0*/  LOP3.LUT P3, RZ, R12, 0x7fffffff, RZ, 0xc0, !PT ;  /* 0x7fffffff0cff7812 */ /* 0x000fc8000786c0ff */
[----:B------:R-:W-:-:S13]  /*1cb0*/  PLOP3.LUT P1, PT, P1, P3, PT, 0x2f, 0xf2 ;  /* 0x0000000000f2781c */ /* 0x000fda0000f26577 */
[----:B------:R-:W-:Y:S05]  /*1cc0*/  @P1 BRA `(.L_x_34) ;  /* 0x0000000400181947 */ /* 0x000fea0003800000 */
[----:B------:R-:W-:-:S04]  /*1cd0*/  LOP3.LUT P1, RZ, R13, 0x7fffffff, RZ, 0xc0, !PT ;  /* 0x7fffffff0dff7812 */ /* 0x000fc8000782c0ff */
[----:B------:R-:W-:-:S13]  /*1ce0*/  PLOP3.LUT P0, PT, P0, P1, PT, 0x2f, 0xf2 ;  /* 0x0000000000f2781c */ /* 0x000fda0000702577 */
[----:B------:R-:W-:Y:S05]  /*1cf0*/  @P0 BRA `(.L_x_35) ;  /* 0x0000000400000947 */ /* 0x000fea0003800000 */
[----:B------:R-:W-:Y:S02]  /*1d00*/  ISETP.GE.AND P0, PT, R15, RZ, PT ;  /* 0x000000ff0f00720c */ /* 0x000fe40003f06270 */
[----:B------:R-:W-:-:S11]  /*1d10*/  ISETP.GE.AND P1, PT, R14, RZ, PT ;  /* 0x000000ff0e00720c */ /* 0x000fd60003f26270 */
[----:B------:R-:W-:Y:S01]  /*1d20*/  @P0 MOV R10, RZ ;  /* 0x000000ff000a0202 */ /* 0x000fe20000000f00 */
[----:B------:R-:W-:Y:S02]  /*1d30*/  @!P0 IMAD.MOV.U32 R10, RZ, RZ, -0x40 ;  /* 0xffffffc0ff0a8424 */ /* 0x000fe400078e00ff */
[----:B------:R-:W-:Y:S01]  /*1d40*/  @!P0 FFMA R12, R0, 1.84467440737095516160e+19, RZ ;  /* 0x5f800000000c8823 */ /* 0x000fe200000000ff */
[----:B------:R-:W-:Y:S02]  /*1d50*/  @!P1 FFMA R13, R3, 1.84467440737095516160e+19, RZ ;  /* 0x5f800000030d9823 */ /* 0x000fe400000000ff */
[----:B------:R-:W-:-:S07]  /*1d60*/  @!P1 IADD3 R10, PT, PT, R10, 0x40, RZ ;  /* 0x000000400a0a9810 */ /* 0x000fce0007ffe0ff */
.L_x_31:
[----:B------:R-:W-:Y:S01]  /*1d70*/  LEA R0, R11, 0xc0800000, 0x17 ;  /* 0xc08000000b007811 */ /* 0x000fe200078eb8ff */
[----:B------:R-:W-:Y:S04]  /*1d80*/  BSSY.RECONVERGENT B2, `(.L_x_36) ;  /* 0x0000036000027945 */ /* 0x000fe80003800200 */
[----:B------:R-:W-:Y:S01]  /*1d90*/  IMAD.IADD R14, R13, 0x1, -R0 ;  /* 0x000000010d0e7824 */ /* 0x000fe200078e0a00 */
[----:B------:R-:W-:-:S03]  /*1da0*/  IADD3 R13, PT, PT, R16, -0x7f, RZ ;  /* 0xffffff81100d7810 */ /* 0x000fc60007ffe0ff */
[----:B------:R-:W0:Y:S01]  /*1db0*/  MUFU.RCP R15, R14 ;  /* 0x0000000e000f7308 */ /* 0x000e220000001000 */
[----:B------:R-:W-:Y:S01]  /*1dc0*/  FADD.FTZ R17, -R14, -RZ ;  /* 0x800000ff0e117221 */ /* 0x000fe20000010100 */
[C---:B------:R-:W-:Y:S01]  /*1dd0*/  IMAD R0, R13.reuse, -0x800000, R12 ;  /* 0xff8000000d007824 */ /* 0x040fe200078e020c */
[----:B------:R-:W-:-:S05]  /*1de0*/  IADD3 R13, PT, PT, R13, 0x7f, -R11 ;  /* 0x0000007f0d0d7810 */ /* 0x000fca0007ffe80b */
[----:B------:R-:W-:Y:S02]  /*1df0*/  IMAD.IADD R13, R13, 0x1, R10 ;  /* 0x000000010d0d7824 */ /* 0x000fe400078e020a */
[----:B0-----:R-:W-:-:S04]  /*1e00*/  FFMA R16, R15, R17, 1 ;  /* 0x3f8000000f107423 */ /* 0x001fc80000000011 */
[----:B------:R-:W-:-:S04]  /*1e10*/  FFMA R19, R15, R16, R15 ;  /* 0x000000100f137223 */ /* 0x000fc8000000000f */
[----:B------:R-:W-:-:S04]  /*1e20*/  FFMA R12, R0, R19, RZ ;  /* 0x00000013000c7223 */ /* 0x000fc800000000ff */
[----:B------:R-:W-:-:S04]  /*1e30*/  FFMA R15, R17, R12, R0 ;  /* 0x0000000c110f7223 */ /* 0x000fc80000000000 */
[----:B------:R-:W-:-:S04]  /*1e40*/  FFMA R16, R19, R15, R12 ;  /* 0x0000000f13107223 */ /* 0x000fc8000000000c */
[----:B------:R-:W-:-:S04]  /*1e50*/  FFMA R17, R17, R16, R0 ;  /* 0x0000001011117223 */ /* 0x000fc80000000000 */
[----:B------:R-:W-:-:S05]  /*1e60*/  FFMA R0, R19, R17, R16 ;  /* 0x0000001113007223 */ /* 0x000fca0000000010 */
[----:B------:R-:W-:-:S04]  /*1e70*/  SHF.R.U32.HI R11, RZ, 0x17, R0 ;  /* 0x00000017ff0b7819 */ /* 0x000fc80000011600 */
[----:B------:R-:W-:-:S04]  /*1e80*/  LOP3.LUT R11, R11, 0xff, RZ, 0xc0, !PT ;  /* 0x000000ff0b0b7812 */ /* 0x000fc800078ec0ff */
[----:B------:R-:W-:-:S05]  /*1e90*/  IADD3 R14, PT, PT, R11, R13, RZ ;  /* 0x0000000d0b0e7210 */ /* 0x000fca0007ffe0ff */
[----:B------:R-:W-:-:S05]  /*1ea0*/  VIADD R10, R14, 0xffffffff ;  /* 0xffffffff0e0a7836 */ /* 0x000fca0000000000 */
[----:B------:R-:W-:-:S13]  /*1eb0*/  ISETP.GE.U32.AND P0, PT, R10, 0xfe, PT ;  /* 0x000000fe0a00780c */ /* 0x000fda0003f06070 */
[----:B------:R-:W-:Y:S05]  /*1ec0*/  @!P0 BRA `(.L_x_37) ;  /* 0x0000000000808947 */ /* 0x000fea0003800000 */
[----:B------:R-:W-:-:S13]  /*1ed0*/  ISETP.GT.AND P0, PT, R14, 0xfe, PT ;  /* 0x000000fe0e00780c */ /* 0x000fda0003f04270 */
[----:B------:R-:W-:Y:S05]  /*1ee0*/  @P0 BRA `(.L_x_38) ;  /* 0x00000000006c0947 */ /* 0x000fea0003800000 */
[----:B------:R-:W-:-:S13]  /*1ef0*/  ISETP.GE.AND P0, PT, R14, 0x1, PT ;  /* 0x000000010e00780c */ /* 0x000fda0003f06270 */
[----:B------:R-:W-:Y:S05]  /*1f00*/  @P0 BRA `(.L_x_39) ;  /* 0x0000000000740947 */ /* 0x000fea0003800000 */
[----:B------:R-:W-:Y:S02]  /*1f10*/  ISETP.GE.AND P0, PT, R14, -0x18, PT ;  /* 0xffffffe80e00780c */ /* 0x000fe40003f06270 */
[----:B------:R-:W-:-:S11]  /*1f20*/  LOP3.LUT R0, R0, 0x80000000, RZ, 0xc0, !PT ;  /* 0x8000000000007812 */ /* 0x000fd600078ec0ff */
[----:B------:R-:W-:Y:S05]  /*1f30*/  @!P0 BRA `(.L_x_39) ;  /* 0x0000000000688947 */ /* 0x000fea0003800000 */
[CCC-:B------:R-:W-:Y:S01]  /*1f40*/  FFMA.RZ R10, R19.reuse, R17.reuse, R16.reuse ;  /* 0x00000011130a7223 */ /* 0x1c0fe2000000c010 */
[C---:B------:R-:W-:Y:S01]  /*1f50*/  IADD3 R13, PT, PT, R14.reuse, 0x20, RZ ;  /* 0x000000200e0d7810 */ /* 0x040fe20007ffe0ff */
[CCC-:B------:R-:W-:Y:S01]  /*1f60*/  FFMA.RM R11, R19.reuse, R17.reuse, R16.reuse ;  /* 0x00000011130b7223 */ /* 0x1c0fe20000004010 */
[----:B------:R-:W-:Y:S02]  /*1f70*/  ISETP.NE.AND P3, PT, R14, RZ, PT ;  /* 0x000000ff0e00720c */ /* 0x000fe40003f65270 */
[----:B------:R-:W-:Y:S01]  /*1f80*/  LOP3.LUT R12, R10, 0x7fffff, RZ, 0xc0, !PT ;  /* 0x007fffff0a0c7812 */ /* 0x000fe200078ec0ff */
[----:B------:R-:W-:Y:S01]  /*1f90*/  FFMA.RP R10, R19, R17, R16 ;  /* 0x00000011130a7223 */ /* 0x000fe20000008010 */
[----:B------:R-:W-:Y:S01]  /*1fa0*/  ISETP.NE.AND P1, PT, R14, RZ, PT ;  /* 0x000000ff0e00720c */ /* 0x000fe20003f25270 */
[----:B------:R-:W-:Y:S01]  /*1fb0*/  IMAD.MOV R14, RZ, RZ, -R14 ;  /* 0x000000ffff0e7224 */ /* 0x000fe200078e0a0e */
[----:B------:R-:W-:Y:S02]  /*1fc0*/  LOP3.LUT R12, R12, 0x800000, RZ, 0xfc, !PT ;  /* 0x008000000c0c7812 */ /* 0x000fe400078efcff */
[----:B------:R-:W-:-:S02]  /*1fd0*/  FSETP.NEU.FTZ.AND P0, PT, R10, R11, PT ;  /* 0x0000000b0a00720b */ /* 0x000fc40003f1d000 */
[----:B------:R-:W-:Y:S02]  /*1fe0*/  SHF.L.U32 R13, R12, R13, RZ ;  /* 0x0000000d0c0d7219 */ /* 0x000fe400000006ff */
[----:B------:R-:W-:Y:S02]  /*1ff0*/  SEL R11, R14, RZ, P3 ;  /* 0x000000ff0e0b7207 */ /* 0x000fe40001800000 */
[----:B------:R-:W-:Y:S02]  /*2000*/  ISETP.NE.AND P1, PT, R13, RZ, P1 ;  /* 0x000000ff0d00720c */ /* 0x000fe40000f25270 */
[----:B------:R-:W-:Y:S02]  /*2010*/  SHF.R.U32.HI R11, RZ, R11, R12 ;  /* 0x0000000bff0b7219 */ /* 0x000fe4000001160c */
[----:B------:R-:W-:Y:S02]  /*2020*/  PLOP3.LUT P0, PT, P0, P1, PT, 0xf8, 0x8f ;  /* 0x00000000008f781c */ /* 0x000fe40000703f70 */
[----:B------:R-:W-:-:S02]  /*2030*/  SHF.R.U32.HI R13, RZ, 0x1, R11 ;  /* 0x00000001ff0d7819 */ /* 0x000fc4000001160b */
[----:B------:R-:W-:-:S04]  /*2040*/  SEL R10, RZ, 0x1, !P0 ;  /* 0x00000001ff0a7807 */ /* 0x000fc80004000000 */
[----:B------:R-:W-:-:S04]  /*2050*/  LOP3.LUT R10, R10, 0x1, R13, 0xf8, !PT ;  /* 0x000000010a0a7812 */ /* 0x000fc800078ef80d */
[----:B------:R-:W-:-:S04]  /*2060*/  LOP3.LUT R10, R10, R11, RZ, 0xc0, !PT ;  /* 0x0000000b0a0a7212 */ /* 0x000fc800078ec0ff */
[----:B------:R-:W-:-:S04]  /*2070*/  IADD3 R13, PT, PT, R13, R10, RZ ;  /* 0x0000000a0d0d7210 */ /* 0x000fc80007ffe0ff */
[----:B------:R-:W-:Y:S01]  /*2080*/  LOP3.LUT R0, R13, R0, RZ, 0xfc, !PT ;  /* 0x000000000d007212 */ /* 0x000fe200078efcff */
[----:B------:R-:W-:Y:S06]  /*2090*/  BRA `(.L_x_39) ;  /* 0x0000000000107947 */ /* 0x000fec0003800000 */
.L_x_38:
[----:B------:R-:W-:-:S04]  /*20a0*/  LOP3.LUT R0, R0, 0x80000000, RZ, 0xc0, !PT ;  /* 0x8000000000007812 */ /* 0x000fc800078ec0ff */
[----:B------:R-:W-:Y:S01]  /*20b0*/  LOP3.LUT R0, R0, 0x7f800000, RZ, 0xfc, !PT ;  /* 0x7f80000000007812 */ /* 0x000fe200078efcff */
[----:B------:R-:W-:Y:S06]  /*20c0*/  BRA `(.L_x_39) ;  /* 0x0000000000047947 */ /* 0x000fec0003800000 */
.L_x_37:
[----:B------:R-:W-:-:S07]  /*20d0*/  IMAD R0, R13, 0x800000, R0 ;  /* 0x008000000d007824 */ /* 0x000fce00078e0200 */
.L_x_39:
[----:B------:R-:W-:Y:S05]  /*20e0*/  BSYNC.RECONVERGENT B2 ;  /* 0x0000000000027941 */ /* 0x000fea0003800200 */
.L_x_36:
[----:B------:R-:W-:Y:S05]  /*20f0*/  BRA `(.L_x_40) ;  /* 0x0000000000207947 */ /* 0x000fea0003800000 */
.L_x_35:
[----:B------:R-:W-:-:S04]  /*2100*/  LOP3.LUT R0, R13, 0x80000000, R12, 0x48, !PT ;  /* 0x800000000d007812 */ /* 0x000fc800078e480c */
[----:B------:R-:W-:Y:S01]  /*2110*/  LOP3.LUT R0, R0, 0x7f800000, RZ, 0xfc, !PT ;  /* 0x7f80000000007812 */ /* 0x000fe200078efcff */
[----:B------:R-:W-:Y:S06]  /*2120*/  BRA `(.L_x_40) ;  /* 0x0000000000147947 */ /* 0x000fec0003800000 */
.L_x_34:
[----:B------:R-:W-:Y:S01]  /*2130*/  LOP3.LUT R0, R13, 0x80000000, R12, 0x48, !PT ;  /* 0x800000000d007812 */ /* 0x000fe200078e480c */
[----:B------:R-:W-:Y:S06]  /*2140*/  BRA `(.L_x_40) ;  /* 0x00000000000c7947 */ /* 0x000fec0003800000 */
.L_x_33:
[----:B------:R-:W0:Y:S01]  /*2150*/  MUFU.RSQ R0, -QNAN ;  /* 0xffc0000000007908 */ /* 0x000e220000001400 */
[----:B------:R-:W-:Y:S05]  /*2160*/  BRA `(.L_x_40) ;  /* 0x0000000000047947 */ /* 0x000fea0003800000 */
.L_x_32:
[----:B------:R-:W-:-:S07]  /*2170*/  FADD.FTZ R0, R0, R3 ;  /* 0x0000000300007221 */ /* 0x000fce0000010000 */
.L_x_40:
[----:B------:R-:W-:Y:S05]  /*2180*/  BSYNC.RECONVERGENT B1 ;  /* 0x0000000000017941 */ /* 0x000fea0003800200 */
.L_x_30:
[----:B------:R-:W-:Y:S01]  /*2190*/  HFMA2 R11, -RZ, RZ, 0, 0 ;  /* 0x00000000ff0b7431 */ /* 0x000fe200000001ff */
[----:B------:R-:W-:-:S04]  /*21a0*/  MOV R10, R2 ;  /* 0x00000002000a7202 */ /* 0x000fc80000000f00 */
[----:B0-----:R-:W-:Y:S05]  /*21b0*/  RET.REL.NODEC R10 `(_Z13softmaxKernelPfii) ;  /* 0xffffffdc0a907950 */ /* 0x001fea0003c3ffff */
.L_x_41:
        /* <DEDUP_REMOVED lines=12> */
.L_x_48:


//--------------------- .text._Z11scaleKernelPfif --------------------------
	.section	.text._Z11scaleKernelPfif,"ax",@progbits
	.align	128
        .global         _Z11scaleKernelPfif
        .type           _Z11scaleKernelPfif,@function
        .size           _Z11scaleKernelPfif,(.L_x_57 - _Z11scaleKernelPfif)
        .other          _Z11scaleKernelPfif,@"STO_CUDA_ENTRY STV_DEFAULT"
_Z11scaleKernelPfif:
.text._Z11scaleKernelPfif:
        /* <DEDUP_REMOVED lines=10> */
[----:B------:R-:W2:Y:S01]  /*00a0*/  LDCU UR6, c[0x0][0x38c] ;  /* 0x00007180ff0677ac */ /* 0x000ea20008000800 */
[----:B0-----:R-:W-:-:S05]  /*00b0*/  IMAD.WIDE R2, R5, 0x4, R2 ;  /* 0x0000000405027825 */ /* 0x001fca00078e0202 */
[----:B-1----:R-:W2:Y:S02]  /*00c0*/  LDG.E R0, desc[UR4][R2.64] ;  /* 0x0000000402007981 */ /* 0x002ea4000c1e1900 */
[----:B--2---:R-:W-:-:S05]  /*00d0*/  FMUL R5, R0, UR6 ;  /* 0x0000000600057c20 */ /* 0x004fca0008400000 */
[----:B------:R-:W-:Y:S01]  /*00e0*/  STG.E desc[UR4][R2.64], R5 ;  /* 0x0000000502007986 */ /* 0x000fe2000c101904 */
[----:B------:R-:W-:Y:S05]  /*00f0*/  EXIT ;  /* 0x000000000000794d */ /* 0x000fea0003800000 */
.L_x_42:
        /* <DEDUP_REMOVED lines=16> */
.L_x_57:


//--------------------- .text._Z15transposeKernelPKfPfii --------------------------
	.section	.text._Z15transposeKernelPKfPfii,"ax",@progbits
	.align	128
        .global         _Z15transposeKernelPKfPfii
        .type           _Z15transposeKernelPKfPfii,@function
        .size           _Z15transposeKernelPKfPfii,(.L_x_58 - _Z15transposeKernelPKfPfii)
        .other          _Z15transposeKernelPKfPfii,@"STO_CUDA_ENTRY STV_DEFAULT"
_Z15transposeKernelPKfPfii:
.text._Z15transposeKernelPKfPfii:
[----:B------:R-:W-:Y:S01]  /*0000*/  LDC R1, c[0x0][0x37c] ;  /* 0x0000df00ff017b82 */ /* 0x000fe20000000800 */
[----:B------:R-:W0:Y:S07]  /*0010*/  S2R R2, SR_TID.X ;  /* 0x0000000000027919 */ /* 0x000e2e0000002100 */
[----:B------:R-:W1:Y:S01]  /*0020*/  LDC R0, c[0x0][0x364] ;  /* 0x0000d900ff007b82 */ /* 0x000e620000000800 */
[----:B------:R-:W2:Y:S01]  /*0030*/  LDCU.64 UR6, c[0x0][0x390] ;  /* 0x00007200ff0677ac */ /* 0x000ea20008000a00 */
[----:B------:R-:W1:Y:S06]  /*0040*/  S2R R3, SR_TID.Y ;  /* 0x0000000000037919 */ /* 0x000e6c0000002200 */
[----:B------:R-:W0:Y:S08]  /*0050*/  S2UR UR5, SR_CTAID.X ;  /* 0x00000000000579c3 */ /* 0x000e300000002500 */
[----:B------:R-:W0:Y:S08]  /*0060*/  LDC R7, c[0x0][0x360] ;  /* 0x0000d800ff077b82 */ /* 0x000e300000000800 */
[----:B------:R-:W1:Y:S01]  /*0070*/  S2UR UR4, SR_CTAID.Y ;  /* 0x00000000000479c3 */ /* 0x000e620000002600 */
[----:B0-----:R-:W-:-:S05]  /*0080*/  IMAD R7, R7, UR5, R2 ;  /* 0x0000000507077c24 */ /* 0x001fca000f8e0202 */
[----:B--2---:R-:W-:Y:S01]  /*0090*/  ISETP.GE.AND P0, PT, R7, UR7, PT ;  /* 0x0000000707007c0c */ /* 0x004fe2000bf06270 */
[----:B-1----:R-:W-:-:S05]  /*00a0*/  IMAD R0, R0, UR4, R3 ;  /* 0x0000000400007c24 */ /* 0x002fca000f8e0203 */
[----:B------:R-:W-:-:S13]  /*00b0*/  ISETP.GE.OR P0, PT, R0, UR6, P0 ;  /* 0x0000000600007c0c */ /* 0x000fda0008706670 */
[----:B------:R-:W-:Y:S05]  /*00c0*/  @P0 EXIT ;  /* 0x000000000000094d */ /* 0x000fea0003800000 */
[----:B------:R-:W0:Y:S01]  /*00d0*/  LDC.64 R2, c[0x0][0x380] ;  /* 0x0000e000ff027b82 */ /* 0x000e220000000a00 */
[----:B------:R-:W1:Y:S01]  /*00e0*/  LDCU.64 UR4, c[0x0][0x358] ;  /* 0x00006b00ff0477ac */ /* 0x000e620008000a00 */
[----:B------:R-:W-:-:S04]  /*00f0*/  IMAD R5, R0, UR7, R7 ;  /* 0x0000000700057c24 */ /* 0x000fc8000f8e0207 */
[----:B0-----:R-:W-:Y:S02]  /*0100*/  IMAD.WIDE R2, R5, 0x4, R2 ;  /* 0x0000000405027825 */ /* 0x001fe400078e0202 */
[----:B------:R-:W0:Y:S04]  /*0110*/  LDC.64 R4, c[0x0][0x388] ;  /* 0x0000e200ff047b82 */ /* 0x000e280000000a00 */
[----:B-1----:R-:W2:Y:S01]  /*0120*/  LDG.E R3, desc[UR4][R2.64] ;  /* 0x0000000402037981 */ /* 0x002ea2000c1e1900 */
[----:B------:R-:W-:-:S04]  /*0130*/  IMAD R7, R7, UR6, R0 ;  /* 0x0000000607077c24 */ /* 0x000fc8000f8e0200 */
[----:B0-----:R-:W-:-:S05]  /*0140*/  IMAD.WIDE R4, R7, 0x4, R4 ;  /* 0x0000000407047825 */ /* 0x001fca00078e0204 */
[----:B--2---:R-:W-:Y:S01]  /*0150*/  STG.E desc[UR4][R4.64], R3 ;  /* 0x0000000304007986 */ /* 0x004fe2000c101904 */
[----:B------:R-:W-:Y:S05]  /*0160*/  EXIT ;  /* 0x000000000000794d */ /* 0x000fea0003800000 */
.L_x_43:
        /* <DEDUP_REMOVED lines=9> */
.L_x_58:


//--------------------- .text._Z17tiledMatMulKernelPKfS0_Pfiii --------------------------
	.section	.text._Z17tiledMatMulKernelPKfS0_Pfiii,"ax",@progbits
	.align	128
        .global         _Z17tiledMatMulKernelPKfS0_Pfiii
        .type           _Z17tiledMatMulKernelPKfS0_Pfiii,@function
        .size           _Z17tiledMatMulKernelPKfS0_Pfiii,(.L_x_59 - _Z17tiledMatMulKernelPKfS0_Pfiii)
        .other          _Z17tiledMatMulKernelPKfS0_Pfiii,@"STO_CUDA_ENTRY STV_DEFAULT"
_Z17tiledMatMulKernelPKfS0_Pfiii:
.text._Z17tiledMatMulKernelPKfS0_Pfiii:
[----:B------:R-:W-:Y:S01]  /*0000*/  LDC R1, c[0x0][0x37c] ;  /* 0x0000df00ff017b82 */ /* 0x000fe20000000800 */
[----:B------:R-:W0:Y:S01]  /*0010*/  S2R R3, SR_CTAID.Y ;  /* 0x0000000000037919 */ /* 0x000e220000002600 */
[----:B------:R-:W1:Y:S01]  /*0020*/  LDCU UR7, c[0x0][0x39c] ;  /* 0x00007380ff0777ac */ /* 0x000e620008000800 */
[----:B------:R-:W-:Y:S01]  /*0030*/  HFMA2 R23, -RZ, RZ, 0, 0 ;  /* 0x00000000ff177431 */ /* 0x000fe200000001ff */
[----:B------:R-:W0:Y:S01]  /*0040*/  S2R R14, SR_TID.Y ;  /* 0x00000000000e7919 */ /* 0x000e220000002200 */
[----:B------:R-:W2:Y:S01]  /*0050*/  LDCU.64 UR8, c[0x0][0x358] ;  /* 0x00006b00ff0877ac */ /* 0x000ea20008000a00 */
[----:B------:R-:W3:Y:S01]  /*0060*/  S2R R6, SR_CTAID.X ;  /* 0x0000000000067919 */ /* 0x000ee20000002500 */
[----:B------:R-:W3:Y:S01]  /*0070*/  S2R R13, SR_TID.X ;  /* 0x00000000000d7919 */ /* 0x000ee20000002100 */
[----:B-1----:R-:W-:Y:S01]  /*0080*/  UISETP.GE.AND UP0, UPT, UR7, 0x1, UPT ;  /* 0x000000010700788c */ /* 0x002fe2000bf06270 */
[----:B0-----:R-:W-:Y:S02]  /*0090*/  LEA R0, R3, R14, 0x4 ;  /* 0x0000000e03007211 */ /* 0x001fe400078e20ff */
[----:B---3--:R-:W-:-:S06]  /*00a0*/  LEA R3, R6, R13, 0x4 ;  /* 0x0000000d06037211 */ /* 0x008fcc00078e20ff */
[----:B--2---:R-:W-:Y:S05]  /*00b0*/  BRA.U !UP0, `(.L_x_44) ;  /* 0x0000000d08287547 */ /* 0x004fea000b800000 */
[----:B------:R-:W0:Y:S01]  /*00c0*/  S2UR UR6, SR_CgaCtaId ;  /* 0x00000000000679c3 */ /* 0x000e220000008800 */
[----:B------:R-:W-:Y:S01]  /*00d0*/  UMOV UR4, 0x400 ;  /* 0x0000040000047882 */ /* 0x000fe20000000000 */
[----:B------:R-:W-:Y:S01]  /*00e0*/  UISETP.GE.U32.AND UP0, UPT, UR7, 0x11, UPT ;  /* 0x000000110700788c */ /* 0x000fe2000bf06070 */
[----:B------:R-:W-:Y:S01]  /*00f0*/  MOV R23, RZ ;  /* 0x000000ff00177202 */ /* 0x000fe20000000f00 */
[----:B------:R-:W-:Y:S02]  /*0100*/  UIADD3 UR5, UPT, UPT, UR4, 0x400, URZ ;  /* 0x0000040004057890 */ /* 0x000fe4000fffe0ff */
[----:B0-----:R-:W-:Y:S02]  /*0110*/  ULEA UR4, UR6, UR4, 0x18 ;  /* 0x0000000406047291 */ /* 0x001fe4000f8ec0ff */
[----:B------:R-:W-:Y:S02]  /*0120*/  ULEA UR5, UR6, UR5, 0x18 ;  /* 0x0000000506057291 */ /* 0x000fe4000f8ec0ff */
[----:B------:R-:W-:-:S02]  /*0130*/  UIADD3 UR6, UPT, UPT, UR7, 0xf, URZ ;  /* 0x0000000f07067890 */ /* 0x000fc4000fffe0ff */
[C---:B------:R-:W-:Y:S01]  /*0140*/  LEA R2, R14.reuse, UR4, 0x6 ;  /* 0x000000040e027c11 */ /* 0x040fe2000f8e30ff */
[----:B------:R-:W-:Y:S01]  /*0150*/  UMOV UR4, URZ ;  /* 0x000000ff00047c82 */ /* 0x000fe20008000000 */
[C---:B------:R-:W-:Y:S02]  /*0160*/  LEA R16, R13.reuse, UR5, 0x2 ;  /* 0x000000050d107c11 */ /* 0x040fe4000f8e10ff */
[----:B------:R-:W-:Y:S02]  /*0170*/  LEA R22, R13, R2, 0x2 ;  /* 0x000000020d167211 */ /* 0x000fe400078e10ff */
[----:B------:R-:W-:Y:S01]  /*0180*/  LEA R20, R14, R16, 0x6 ;  /* 0x000000100e147211 */ /* 0x000fe200078e30ff */
[----:B------:R-:W-:Y:S06]  /*0190*/  BRA.U !UP0, `(.L_x_45) ;  /* 0x0000000908007547 */ /* 0x000fec000b800000 */
[----:B------:R-:W0:Y:S01]  /*01a0*/  LDCU UR10, c[0x0][0x3a0] ;  /* 0x00007400ff0a77ac */ /* 0x000e220008000800 */
[----:B------:R-:W1:Y:S01]  /*01b0*/  LDC R12, c[0x0][0x3a0] ;  /* 0x0000e800ff0c7b82 */ /* 0x000e620000000800 */
[----:B------:R-:W-:Y:S01]  /*01c0*/  IADD3 R4, PT, PT, R14, 0x10, RZ ;  /* 0x000000100e047810 */ /* 0x000fe20007ffe0ff */
[--C-:B------:R-:W-:Y:S01]  /*01d0*/  IMAD R18, R0, UR7, R13.reuse ;  /* 0x0000000700127c24 */ /* 0x100fe2000f8e020d */
[----:B------:R-:W2:Y:S01]  /*01e0*/  LDCU UR11, c[0x0][0x398] ;  /* 0x00007300ff0b77ac */ /* 0x000ea20008000800 */
[----:B------:R-:W-:Y:S02]  /*01f0*/  MOV R23, RZ ;  /* 0x000000ff00177202 */ /* 0x000fe40000000f00 */
[----:B------:R-:W-:Y:S01]  /*0200*/  MOV R17, R13 ;  /* 0x0000000d00117202 */ /* 0x000fe20000000f00 */
[----:B------:R-:W-:Y:S01]  /*0210*/  USHF.R.U32.HI UR4, URZ, 0x4, UR6 ;  /* 0x00000004ff047899 */ /* 0x000fe20008011606 */
[----:B------:R-:W3:Y:S01]  /*0220*/  LDC.64 R24, c[0x0][0x380] ;  /* 0x0000e000ff187b82 */ /* 0x000ee20000000a00 */
[----:B------:R-:W-:Y:S01]  /*0230*/  MOV R15, R14 ;  /* 0x0000000e000f7202 */ /* 0x000fe20000000f00 */
[----:B------:R-:W4:Y:S01]  /*0240*/  LDCU UR5, c[0x0][0x39c] ;  /* 0x00007380ff0577ac */ /* 0x000f220008000800 */
[----:B------:R-:W-:Y:S01]  /*0250*/  ULOP3.LUT UR4, UR4, 0x7fffffe, URZ, 0xc0, !UPT ;  /* 0x07fffffe04047892 */ /* 0x000fe2000f8ec0ff */
[----:B0-----:R-:W-:-:S03]  /*0260*/  IMAD R4, R4, UR10, R13 ;  /* 0x0000000a04047c24 */ /* 0x001fc6000f8e020d */
[----:B------:R-:W-:Y:S01]  /*0270*/  UIADD3 UR4, UPT, UPT, -UR4, URZ, URZ ;  /* 0x000000ff04047290 */ /* 0x000fe2000fffe1ff */
[----:B------:R-:W-:Y:S01]  /*0280*/  IMAD R19, R14, UR10, R13 ;  /* 0x0000000a0e137c24 */ /* 0x000fe2000f8e020d */
[----:B--2---:R-:W-:Y:S02]  /*0290*/  ISETP.GE.AND P1, PT, R0, UR11, PT ;  /* 0x0000000b00007c0c */ /* 0x004fe4000bf26270 */
[C---:B------:R-:W-:Y:S02]  /*02a0*/  LEA R21, R6.reuse, R4, 0x4 ;  /* 0x0000000406157211 */ /* 0x040fe400078e20ff */
[----:B------:R-:W-:-:S09]  /*02b0*/  LEA R19, R6, R19, 0x4 ;  /* 0x0000001306137211 */ /* 0x000fd200078e20ff */
.L_x_46:
[----:B-1----:R-:W-:Y:S01]  /*02c0*/  ISETP.GE.AND P0, PT, R3, R12, PT ;  /* 0x0000000c0300720c */ /* 0x002fe20003f06270 */
[----:B----4-:R-:W-:Y:S01]  /*02d0*/  UMOV UR7, UR5 ;  /* 0x0000000500077c82 */ /* 0x010fe20008000000 */
[----:B------:R-:W-:Y:S01]  /*02e0*/  HFMA2 R6, -RZ, RZ, 0, 0 ;  /* 0x00000000ff067431 */ /* 0x000fe200000001ff */
[----:B------:R-:W-:Y:S01]  /*02f0*/  ISETP.GE.OR P2, PT, R17, UR7, P1 ;  /* 0x0000000711007c0c */ /* 0x000fe20008f46670 */
[----:B---3--:R-:W-:Y:S01]  /*0300*/  IMAD.WIDE R26, R18, 0x4, R24 ;  /* 0x00000004121a7825 */ /* 0x008fe200078e0218 */
[----:B------:R-:W-:Y:S02]  /*0310*/  ISETP.GE.OR P3, PT, R15, UR7, P0 ;  /* 0x000000070f007c0c */ /* 0x000fe40008766670 */
[----:B------:R-:W-:-:S09]  /*0320*/  MOV R29, RZ ;  /* 0x000000ff001d7202 */ /* 0x000fd20000000f00 */
[----:B------:R-:W2:Y:S02]  /*0330*/  @!P2 LDG.E R29, desc[UR8][R26.64] ;  /* 0x000000081a1da981 */ /* 0x000ea4000c1e1900 */
[----:B------:R-:W0:Y:S02]  /*0340*/  @!P3 LDC.64 R4, c[0x0][0x388] ;  /* 0x0000e200ff04bb82 */ /* 0x000e240000000a00 */
[----:B0-----:R-:W-:-:S05]  /*0350*/  @!P3 IMAD.WIDE R4, R19, 0x4, R4 ;  /* 0x000000041304b825 */ /* 0x001fca00078e0204 */
[----:B------:R-:W3:Y:S04]  /*0360*/  @!P3 LDG.E R6, desc[UR8][R4.64] ;  /* 0x000000080406b981 */ /* 0x000ee8000c1e1900 */
[----:B--2---:R-:W-:Y:S04]  /*0370*/  STS [R22], R29 ;  /* 0x0000001d16007388 */ /* 0x004fe80000000800 */
[----:B---3--:R-:W-:Y:S01]  /*0380*/  STS [R20], R6 ;  /* 0x0000000614007388 */ /* 0x008fe20000000800 */
[----:B------:R-:W-:Y:S06]  /*0390*/  BAR.SYNC.DEFER_BLOCKING 0x0 ;  /* 0x0000000000007b1d */ /* 0x000fec0000010000 */
[----:B------:R-:W-:Y:S04]  /*03a0*/  LDS R28, [R16] ;  /* 0x00000000101c7984 */ /* 0x000fe80000000800 */
[----:B------:R-:W0:Y:S04]  /*03b0*/  LDS.128 R8, [R2] ;  /* 0x0000000002087984 */ /* 0x000e280000000c00 */
[----:B------:R-:W1:Y:S04]  /*03c0*/  LDS R5, [R16+0x40] ;  /* 0x0000400010057984 */ /* 0x000e680000000800 */
[----:B------:R-:W2:Y:S04]  /*03d0*/  LDS R7, [R16+0x80] ;  /* 0x0000800010077984 */ /* 0x000ea80000000800 */
[----:B------:R-:W-:Y:S01]  /*03e0*/  LDS R29, [R16+0x140] ;  /* 0x00014000101d7984 */ /* 0x000fe20000000800 */
[----:B0-----:R-:W-:-:S03]  /*03f0*/  FFMA R28, R8, R28, R23 ;  /* 0x0000001c081c7223 */ /* 0x001fc60000000017 */
[----:B------:R-:W0:Y:S01]  /*0400*/  LDS R8, [R16+0xc0] ;  /* 0x0000c00010087984 */ /* 0x000e220000000800 */
[----:B-1----:R-:W-:-:S03]  /*0410*/  FFMA R28, R5, R9, R28 ;  /* 0x00000009051c7223 */ /* 0x002fc6000000001c */
[----:B------:R-:W-:Y:S01]  /*0420*/  LDS R9, [R16+0x100] ;  /* 0x0001000010097984 */ /* 0x000fe20000000800 */
[----:B--2---:R-:W-:-:S03]  /*0430*/  FFMA R23, R7, R10, R28 ;  /* 0x0000000a07177223 */ /* 0x004fc6000000001c */
[----:B------:R-:W1:Y:S01]  /*0440*/  LDS.128 R4, [R2+0x10] ;  /* 0x0000100002047984 */ /* 0x000e620000000c00 */
[----:B0-----:R-:W-:-:S03]  /*0450*/  FFMA R23, R8, R11, R23 ;  /* 0x0000000b08177223 */ /* 0x001fc60000000017 */
[----:B------:R-:W0:Y:S01]  /*0460*/  LDS R11, [R16+0x180] ;  /* 0x00018000100b7984 */ /* 0x000e220000000800 */
[----:B-1----:R-:W-:-:S03]  /*0470*/  FFMA R8, R4, R9, R23 ;  /* 0x0000000904087223 */ /* 0x002fc60000000017 */
[----:B------:R-:W1:Y:S01]  /*0480*/  LDS R4, [R16+0x1c0] ;  /* 0x0001c00010047984 */ /* 0x000e620000000800 */
[----:B------:R-:W-:-:S03]  /*0490*/  FFMA R8, R29, R5, R8 ;  /* 0x000000051d087223 */ /* 0x000fc60000000008 */
[----:B------:R-:W-:Y:S04]  /*04a0*/  LDS R5, [R16+0x200] ;  /* 0x0002000010057984 */ /* 0x000fe80000000800 */
[----:B------:R-:W-:Y:S01]  /*04b0*/  LDS R29, [R16+0x240] ;  /* 0x00024000101d7984 */ /* 0x000fe20000000800 */
[----:B0-----:R-:W-:-:S03]  /*04c0*/  FFMA R23, R11, R6, R8 ;  /* 0x000000060b177223 */ /* 0x001fc60000000008 */
[----:B------:R-:W0:Y:S01]  /*04d0*/  LDS.128 R8, [R2+0x20] ;  /* 0x0000200002087984 */ /* 0x000e220000000c00 */
[----:B-1----:R-:W-:-:S03]  /*04e0*/  FFMA R23, R4, R7, R23 ;  /* 0x0000000704177223 */ /* 0x002fc60000000017 */
[----:B------:R-:W1:Y:S01]  /*04f0*/  LDS R7, [R16+0x280] ;  /* 0x0002800010077984 */ /* 0x000e620000000800 */
[----:B0-----:R-:W-:-:S03]  /*0500*/  FFMA R4, R8, R5, R23 ;  /* 0x0000000508047223 */ /* 0x001fc60000000017 */
[----:B------:R-:W0:Y:S01]  /*0510*/  LDS R8, [R16+0x2c0] ;  /* 0x0002c00010087984 */ /* 0x000e220000000800 */
[----:B------:R-:W-:-:S03]  /*0520*/  FFMA R4, R29, R9, R4 ;  /* 0x000000091d047223 */ /* 0x000fc60000000004 */
[----:B------:R-:W-:Y:S01]  /*0530*/  LDS R9, [R16+0x300] ;  /* 0x0003000010097984 */ /* 0x000fe20000000800 */
[----:B-1----:R-:W-:-:S03]  /*0540*/  FFMA R23, R7, R10, R4 ;  /* 0x0000000a07177223 */ /* 0x002fc60000000004 */
[----:B------:R-:W1:Y:S01]  /*0550*/  LDS.128 R4, [R2+0x30] ;  /* 0x0000300002047984 */ /* 0x000e620000000c00 */
[----:B------:R-:W-:Y:S02]  /*0560*/  HFMA2 R29, -RZ, RZ, 0, 0 ;  /* 0x00000000ff1d7431 */ /* 0x000fe400000001ff */
[----:B0-----:R-:W-:Y:S02]  /*0570*/  FFMA R11, R8, R11, R23 ;  /* 0x0000000b080b7223 */ /* 0x001fe40000000017 */
[----:B------:R-:W0:Y:S02]  /*0580*/  LDS R23, [R16+0x340] ;  /* 0x0003400010177984 */ /* 0x000e240000000800 */
[----:B-1----:R-:W-:Y:S02]  /*0590*/  FFMA R10, R4, R9, R11 ;  /* 0x00000009040a7223 */ /* 0x002fe4000000000b */
[----:B------:R-:W1:Y:S04]  /*05a0*/  LDS R11, [R16+0x380] ;  /* 0x00038000100b7984 */ /* 0x000e680000000800 */
[----:B------:R-:W2:Y:S01]  /*05b0*/  LDS R4, [R16+0x3c0] ;  /* 0x0003c00010047984 */ /* 0x000ea20000000800 */
[----:B------:R-:W-:Y:S01]  /*05c0*/  IADD3 R8, PT, PT, R17, 0x10, RZ ;  /* 0x0000001011087810 */ /* 0x000fe20007ffe0ff */
[----:B------:R-:W-:Y:S03]  /*05d0*/  BAR.SYNC.DEFER_BLOCKING 0x0 ;  /* 0x0000000000007b1d */ /* 0x000fe60000010000 */
[----:B------:R-:W-:-:S13]  /*05e0*/  ISETP.GE.OR P2, PT, R8, UR7, P1 ;  /* 0x0000000708007c0c */ /* 0x000fda0008f46670 */
[----:B------:R-:W3:Y:S01]  /*05f0*/  @!P2 LDG.E R29, desc[UR8][R26.64+0x40] ;  /* 0x000040081a1da981 */ /* 0x000ee2000c1e1900 */
[----:B------:R-:W-:-:S04]  /*0600*/  IADD3 R8, PT, PT, R15, 0x10, RZ ;  /* 0x000000100f087810 */ /* 0x000fc80007ffe0ff */
[----:B------:R-:W-:-:S13]  /*0610*/  ISETP.GE.OR P0, PT, R8, UR7, P0 ;  /* 0x0000000708007c0c */ /* 0x000fda0008706670 */
[----:B------:R-:W4:Y:S01]  /*0620*/  @!P0 LDC.64 R8, c[0x0][0x388] ;  /* 0x0000e200ff088b82 */ /* 0x000f220000000a00 */
[----:B---3--:R4:W-:Y:S02]  /*0630*/  STS [R22], R29 ;  /* 0x0000001d16007388 */ /* 0x0089e40000000800 */
[----:B----4-:R-:W-:Y:S01]  /*0640*/  @!P0 IMAD.WIDE R28, R21, 0x4, R8 ;  /* 0x00000004151c8825 */ /* 0x010fe200078e0208 */
[----:B------:R-:W-:-:S06]  /*0650*/  MOV R9, RZ ;  /* 0x000000ff00097202 */ /* 0x000fcc0000000f00 */
[----:B------:R-:W3:Y:S01]  /*0660*/  @!P0 LDG.E R9, desc[UR8][R28.64] ;  /* 0x000000081c098981 */ /* 0x000ee2000c1e1900 */
[----:B0-----:R-:W-:-:S04]  /*0670*/  FFMA R10, R23, R5, R10 ;  /* 0x00000005170a7223 */ /* 0x001fc8000000000a */
[----:B-1----:R-:W-:-:S04]  /*0680*/  FFMA R27, R11, R6, R10 ;  /* 0x000000060b1b7223 */ /* 0x002fc8000000000a */
[----:B--2---:R-:W-:Y:S01]  /*0690*/  FFMA R7, R4, R7, R27 ;  /* 0x0000000704077223 */ /* 0x004fe2000000001b */
[----:B------:R-:W-:-:S04]  /*06a0*/  UIADD3 UR4, UPT, UPT, UR4, 0x2, URZ ;  /* 0x0000000204047890 */ /* 0x000fc8000fffe0ff */
[----:B------:R-:W-:Y:S01]  /*06b0*/  UISETP.NE.AND UP0, UPT, UR4, URZ, UPT ;  /* 0x000000ff0400728c */ /* 0x000fe2000bf05270 */
[----:B------:R-:W-:Y:S02]  /*06c0*/  IADD3 R18, PT, PT, R18, 0x20, RZ ;  /* 0x0000002012127810 */ /* 0x000fe40007ffe0ff */
[----:B------:R-:W-:Y:S02]  /*06d0*/  IADD3 R15, PT, PT, R15, 0x20, RZ ;  /* 0x000000200f0f7810 */ /* 0x000fe40007ffe0ff */
[----:B------:R-:W-:Y:S02]  /*06e0*/  IADD3 R17, PT, PT, R17, 0x20, RZ ;  /* 0x0000002011117810 */ /* 0x000fe40007ffe0ff */
[C---:B------:R-:W-:Y:S02]  /*06f0*/  LEA R19, R12.reuse, R19, 0x5 ;  /* 0x000000130c137211 */ /* 0x040fe400078e28ff */
[----:B------:R-:W-:Y:S01]  /*0700*/  LEA R21, R12, R21, 0x5 ;  /* 0x000000150c157211 */ /* 0x000fe200078e28ff */
[----:B---3--:R-:W-:Y:S01]  /*0710*/  STS [R20], R9 ;  /* 0x0000000914007388 */ /* 0x008fe20000000800 */
[----:B------:R-:W-:Y:S06]  /*0720*/  BAR.SYNC.DEFER_BLOCKING 0x0 ;  /* 0x0000000000007b1d */ /* 0x000fec0000010000 */
[----:B------:R-:W-:Y:S04]  /*0730*/  LDS R5, [R16] ;  /* 0x0000000010057984 */ /* 0x000fe80000000800 */
[----:B------:R-:W0:Y:S04]  /*0740*/  LDS.128 R8, [R2] ;  /* 0x0000000002087984 */ /* 0x000e280000000c00 */
[----:B------:R-:W1:Y:S04]  /*0750*/  LDS R6, [R16+0x40] ;  /* 0x0000400010067984 */ /* 0x000e680000000800 */
[----:B------:R-:W2:Y:S04]  /*0760*/  LDS R23, [R16+0x80] ;  /* 0x0000800010177984 */ /* 0x000ea80000000800 */
[----:B------:R-:W3:Y:S04]  /*0770*/  LDS R26, [R16+0xc0] ;  /* 0x0000c000101a7984 */ /* 0x000ee80000000800 */
[----:B------:R-:W-:Y:S01]  /*0780*/  LDS R29, [R16+0x140] ;  /* 0x00014000101d7984 */ /* 0x000fe20000000800 */
[----:B0-----:R-:W-:-:S04]  /*0790*/  FFMA R8, R8, R5, R7 ;  /* 0x0000000508087223 */ /* 0x001fc80000000007 */
[----:B-1----:R-:W-:Y:S02]  /*07a0*/  FFMA R6, R6, R9, R8 ;  /* 0x0000000906067223 */ /* 0x002fe40000000008 */
[----:B------:R-:W-:Y:S02]  /*07b0*/  LDS R9, [R16+0x100] ;  /* 0x0001000010097984 */ /* 0x000fe40000000800 */
[----:B--2---:R-:W-:Y:S02]  /*07c0*/  FFMA R27, R23, R10, R6 ;  /* 0x0000000a171b7223 */ /* 0x004fe40000000006 */
[----:B------:R-:W0:Y:S04]  /*07d0*/  LDS.128 R4, [R2+0x10] ;  /* 0x0000100002047984 */ /* 0x000e280000000c00 */
[----:B------:R-:W1:Y:S01]  /*07e0*/  LDS R23, [R16+0x180] ;  /* 0x0001800010177984 */ /* 0x000e620000000800 */
[----:B---3--:R-:W-:-:S03]  /*07f0*/  FFMA R11, R26, R11, R27 ;  /* 0x0000000b1a0b7223 */ /* 0x008fc6000000001b */
[----:B------:R-:W2:Y:S01]  /*0800*/  LDS R26, [R16+0x1c0] ;  /* 0x0001c000101a7984 */ /* 0x000ea20000000800 */
[----:B0-----:R-:W-:-:S03]  /*0810*/  FFMA R4, R4, R9, R11 ;  /* 0x0000000904047223 */ /* 0x001fc6000000000b */
[----:B------:R-:W-:Y:S01]  /*0820*/  LDS.128 R8, [R2+0x20] ;  /* 0x0000200002087984 */ /* 0x000fe20000000c00 */
[----:B------:R-:W-:-:S03]  /*0830*/  FFMA R4, R29, R5, R4 ;  /* 0x000000051d047223 */ /* 0x000fc60000000004 */
[----:B------:R-:W0:Y:S04]  /*0840*/  LDS R5, [R16+0x200] ;  /* 0x0002000010057984 */ /* 0x000e280000000800 */
[----:B------:R-:W3:Y:S01]  /*0850*/  LDS R29, [R16+0x240] ;  /* 0x00024000101d7984 */ /* 0x000ee20000000800 */
[----:B-1----:R-:W-:-:S03]  /*0860*/  FFMA R27, R23, R6, R4 ;  /* 0x00000006171b7223 */ /* 0x002fc60000000004 */
[----:B------:R-:W1:Y:S01]  /*0870*/  LDS R23, [R16+0x280] ;  /* 0x0002800010177984 */ /* 0x000e620000000800 */
[----:B--2---:R-:W-:-:S03]  /*0880*/  FFMA R7, R26, R7, R27 ;  /* 0x000000071a077223 */ /* 0x004fc6000000001b */
[----:B------:R-:W2:Y:S04]  /*0890*/  LDS R26, [R16+0x2c0] ;  /* 0x0002c000101a7984 */ /* 0x000ea80000000800 */
[----:B------:R-:W-:Y:S01]  /*08a0*/  LDS R27, [R16+0x340] ;  /* 0x00034000101b7984 */ /* 0x000fe20000000800 */
[----:B0-----:R-:W-:-:S03]  /*08b0*/  FFMA R8, R8, R5, R7 ;  /* 0x0000000508087223 */ /* 0x001fc60000000007 */
[----:B------:R-:W-:Y:S01]  /*08c0*/  LDS.128 R4, [R2+0x30] ;  /* 0x0000300002047984 */ /* 0x000fe20000000c00 */
[----:B---3--:R-:W-:-:S03]  /*08d0*/  FFMA R8, R29, R9, R8 ;  /* 0x000000091d087223 */ /* 0x008fc60000000008 */
[----:B------:R-:W0:Y:S01]  /*08e0*/  LDS R9, [R16+0x300] ;  /* 0x0003000010097984 */ /* 0x000e220000000800 */
[----:B-1----:R-:W-:-:S03]  /*08f0*/  FFMA R23, R23, R10, R8 ;  /* 0x0000000a17177223 */ /* 0x002fc60000000008 */
[----:B------:R-:W1:Y:S01]  /*0900*/  LDS R8, [R16+0x380] ;  /* 0x0003800010087984 */ /* 0x000e620000000800 */
[----:B--2---:R-:W-:-:S03]  /*0910*/  FFMA R11, R26, R11, R23 ;  /* 0x0000000b1a0b7223 */ /* 0x004fc60000000017 */
[----:B------:R-:W2:Y:S01]  /*0920*/  LDS R23, [R16+0x3c0] ;  /* 0x0003c00010177984 */ /* 0x000ea20000000800 */
[----:B0-----:R-:W-:-:S04]  /*0930*/  FFMA R4, R4, R9, R11 ;  /* 0x0000000904047223 */ /* 0x001fc8000000000b */
[----:B------:R-:W-:-:S04]  /*0940*/  FFMA R5, R27, R5, R4 ;  /* 0x000000051b057223 */ /* 0x000fc80000000004 */
[----:B-1----:R-:W-:-:S04]  /*0950*/  FFMA R6, R8, R6, R5 ;  /* 0x0000000608067223 */ /* 0x002fc80000000005 */
[----:B--2---:R-:W-:Y:S01]  /*0960*/  FFMA R23, R23, R7, R6 ;  /* 0x0000000717177223 */ /* 0x004fe20000000006 */
[----:B------:R-:W-:Y:S06]  /*0970*/  BAR.SYNC.DEFER_BLOCKING 0x0 ;  /* 0x0000000000007b1d */ /* 0x000fec0000010000 */
[----:B------:R-:W-:Y:S05]  /*0980*/  BRA.U UP0, `(.L_x_46) ;  /* 0xfffffff9004c7547 */ /* 0x000fea000b83ffff */
[----:B------:R-:W-:-:S12]  /*0990*/  ULOP3.LUT UR4, UR6, 0x7fffffe0, URZ, 0xc0, !UPT ;  /* 0x7fffffe006047892 */ /* 0x000fd8000f8ec0ff */
.L_x_45:
[----:B------:R-:W-:-:S09]  /*09a0*/  ULOP3.LUT UP0, URZ, UR6, 0x10, URZ, 0xc0, !UPT ;  /* 0x0000001006ff7892 */ /* 0x000fd2000f80c0ff */
[----:B------:R-:W-:Y:S05]  /*09b0*/  BRA.U !UP0, `(.L_x_44) ;  /* 0x0000000108e87547 */ /* 0x000fea000b800000 */
[----:B------:R-:W0:Y:S01]  /*09c0*/  LDCU UR5, c[0x0][0x398] ;  /* 0x00007300ff0577ac */ /* 0x000e220008000800 */
[----:B------:R-:W-:Y:S01]  /*09d0*/  IADD3 R7, PT, PT, R13, UR4, RZ ;  /* 0x000000040d077c10 */ /* 0x000fe2000fffe0ff */
[----:B------:R-:W-:Y:S01]  /*09e0*/  HFMA2 R15, -RZ, RZ, 0, 0 ;  /* 0x00000000ff0f7431 */ /* 0x000fe200000001ff */
[----:B------:R-:W-:Y:S01]  /*09f0*/  IADD3 R14, PT, PT, R14, UR4, RZ ;  /* 0x000000040e0e7c10 */ /* 0x000fe2000fffe0ff */
[----:B------:R-:W1:Y:S01]  /*0a00*/  LDCU UR6, c[0x0][0x3a0] ;  /* 0x00007400ff0677ac */ /* 0x000e620008000800 */
[----:B------:R-:W-:Y:S02]  /*0a10*/  ISETP.GE.AND P0, PT, R7, UR7, PT ;  /* 0x0000000707007c0c */ /* 0x000fe4000bf06270 */
[----:B------:R-:W-:Y:S02]  /*0a20*/  ISETP.GE.AND P1, PT, R14, UR7, PT ;  /* 0x000000070e007c0c */ /* 0x000fe4000bf26270 */
[----:B------:R-:W-:Y:S02]  /*0a30*/  MOV R25, RZ ;  /* 0x000000ff00197202 */ /* 0x000fe40000000f00 */
[----:B0-----:R-:W-:-:S02]  /*0a40*/  ISETP.GE.OR P0, PT, R0, UR5, P0 ;  /* 0x0000000500007c0c */ /* 0x001fc40008706670 */
[----:B-1----:R-:W-:-:S11]  /*0a50*/  ISETP.GE.OR P1, PT, R3, UR6, P1 ;  /* 0x0000000603007c0c */ /* 0x002fd60008f26670 */
[----:B------:R-:W0:Y:S01]  /*0a60*/  @!P0 LDC.64 R8, c[0x0][0x380] ;  /* 0x0000e000ff088b82 */ /* 0x000e220000000a00 */
[----:B------:R-:W-:Y:S02]  /*0a70*/  @!P0 IMAD R7, R0, UR7, R7 ;  /* 0x0000000700078c24 */ /* 0x000fe4000f8e0207 */
[----:B------:R-:W-:-:S05]  /*0a80*/  @!P1 IMAD R13, R14, UR6, R3 ;  /* 0x000000060e0d9c24 */ /* 0x000fca000f8e0203 */
[----:B------:R-:W1:Y:S01]  /*0a90*/  @!P1 LDC.64 R4, c[0x0][0x388] ;  /* 0x0000e200ff049b82 */ /* 0x000e620000000a00 */
[----:B0-----:R-:W-:-:S05]  /*0aa0*/  @!P0 IMAD.WIDE R8, R7, 0x4, R8 ;  /* 0x0000000407088825 */ /* 0x001fca00078e0208 */
[----:B------:R-:W2:Y:S01]  /*0ab0*/  @!P0 LDG.E R15, desc[UR8][R8.64] ;  /* 0x00000008080f8981 */ /* 0x000ea2000c1e1900 */
[----:B-1----:R-:W-:-:S05]  /*0ac0*/  @!P1 IMAD.WIDE R12, R13, 0x4, R4 ;  /* 0x000000040d0c9825 */ /* 0x002fca00078e0204 */
        /* <DEDUP_REMOVED lines=8> */
[----:B------:R-:W3:Y:S04]  /*0b50*/  LDS R26, [R16+0xc0] ;  /* 0x0000c000101a7984 */ /* 0x000ee80000000800 */
[----:B------:R-:W-:Y:S04]  /*0b60*/  LDS R17, [R16+0x100] ;  /* 0x0001000010117984 */ /* 0x000fe80000000800 */
[----:B------:R-:W4:Y:S04]  /*0b70*/  LDS.128 R8, [R2+0x10] ;  /* 0x0000100002087984 */ /* 0x000f280000000c00 */
[----:B------:R-:W5:Y:S04]  /*0b80*/  LDS R18, [R16+0x140] ;  /* 0x0001400010127984 */ /* 0x000f680000000800 */
[----:B------:R-:W5:Y:S04]  /*0b90*/  LDS R19, [R16+0x180] ;  /* 0x0001800010137984 */ /* 0x000f680000000800 */
[----:B------:R-:W5:Y:S04]  /*0ba0*/  LDS R24, [R16+0x1c0] ;  /* 0x0001c00010187984 */ /* 0x000f680000000800 */
[----:B------:R-:W-:Y:S01]  /*0bb0*/  LDS R25, [R16+0x200] ;  /* 0x0002000010197984 */ /* 0x000fe20000000800 */
[----:B0-----:R-:W-:-:S03]  /*0bc0*/  FFMA R20, R4, R14, R23 ;  /* 0x0000000e04147223 */ /* 0x001fc60000000017 */
[----:B------:R-:W0:Y:S01]  /*0bd0*/  LDS.128 R12, [R2+0x20] ;  /* 0x00002000020c7984 */ /* 0x000e220000000c00 */
[----:B-1----:R-:W-:-:S03]  /*0be0*/  FFMA R20, R27, R5, R20 ;  /* 0x000000051b147223 */ /* 0x002fc60000000014 */
[----:B------:R-:W1:Y:S01]  /*0bf0*/  LDS R4, [R16+0x240] ;  /* 0x0002400010047984 */ /* 0x000e620000000800 */
[----:B--2---:R-:W-:-:S03]  /*0c00*/  FFMA R21, R21, R6, R20 ;  /* 0x0000000615157223 */ /* 0x004fc60000000014 */
[----:B------:R-:W2:Y:S04]  /*0c10*/  LDS R5, [R16+0x280] ;  /* 0x0002800010057984 */ /* 0x000ea80000000800 */
[----:B------:R-:W2:Y:S01]  /*0c20*/  LDS R6, [R16+0x2c0] ;  /* 0x0002c00010067984 */ /* 0x000ea20000000800 */
[----:B---3--:R-:W-:-:S03]  /*0c30*/  FFMA R27, R26, R7, R21 ;  /* 0x000000071a1b7223 */ /* 0x008fc60000000015 */
[----:B------:R-:W-:Y:S04]  /*0c40*/  LDS R7, [R16+0x300] ;  /* 0x0003000010077984 */ /* 0x000fe80000000800 */
[----:B------:R-:W3:Y:S01]  /*0c50*/  LDS.128 R20, [R2+0x30] ;  /* 0x0000300002147984 */ /* 0x000ee20000000c00 */
[----:B----4-:R-:W-:-:S03]  /*0c60*/  FFMA R27, R8, R17, R27 ;  /* 0x00000011081b7223 */ /* 0x010fc6000000001b */
[----:B------:R-:W4:Y:S04]  /*0c70*/  LDS R26, [R16+0x340] ;  /* 0x00034000101a7984 */ /* 0x000f280000000800 */
[----:B------:R-:W4:Y:S01]  /*0c80*/  LDS R17, [R16+0x380] ;  /* 0x0003800010117984 */ /* 0x000f220000000800 */
[----:B-----5:R-:W-:-:S03]  /*0c90*/  FFMA R18, R18, R9, R27 ;  /* 0x0000000912127223 */ /* 0x020fc6000000001b */
[----:B------:R-:W5:Y:S01]  /*0ca0*/  LDS R8, [R16+0x3c0] ;  /* 0x0003c00010087984 */ /* 0x000f620000000800 */
[----:B------:R-:W-:-:S04]  /*0cb0*/  FFMA R19, R19, R10, R18 ;  /* 0x0000000a13137223 */ /* 0x000fc80000000012 */
[----:B------:R-:W-:-:S04]  /*0cc0*/  FFMA R11, R24, R11, R19 ;  /* 0x0000000b180b7223 */ /* 0x000fc80000000013 */
[----:B0-----:R-:W-:-:S04]  /*0cd0*/  FFMA R11, R12, R25, R11 ;  /* 0x000000190c0b7223 */ /* 0x001fc8000000000b */
[----:B-1----:R-:W-:-:S04]  /*0ce0*/  FFMA R4, R4, R13, R11 ;  /* 0x0000000d04047223 */ /* 0x002fc8000000000b */
[----:B--2---:R-:W-:-:S04]  /*0cf0*/  FFMA R5, R5, R14, R4 ;  /* 0x0000000e05057223 */ /* 0x004fc80000000004 */
[----:B------:R-:W-:-:S04]  /*0d00*/  FFMA R5, R6, R15, R5 ;  /* 0x0000000f06057223 */ /* 0x000fc80000000005 */
[----:B---3--:R-:W-:-:S04]  /*0d10*/  FFMA R5, R20, R7, R5 ;  /* 0x0000000714057223 */ /* 0x008fc80000000005 */
[----:B----4-:R-:W-:-:S04]  /*0d20*/  FFMA R26, R26, R21, R5 ;  /* 0x000000151a1a7223 */ /* 0x010fc80000000005 */
[----:B------:R-:W-:-:S04]  /*0d30*/  FFMA R17, R17, R22, R26 ;  /* 0x0000001611117223 */ /* 0x000fc8000000001a */
[----:B-----5:R-:W-:Y:S01]  /*0d40*/  FFMA R23, R8, R23, R17 ;  /* 0x0000001708177223 */ /* 0x020fe20000000011 */
[----:B------:R-:W-:Y:S06]  /*0d50*/  BAR.SYNC.DEFER_BLOCKING 0x0 ;  /* 0x0000000000007b1d */ /* 0x000fec0000010000 */
.L_x_44:
[----:B------:R-:W0:Y:S01]  /*0d60*/  LDCU UR4, c[0x0][0x3a0] ;  /* 0x00007400ff0477ac */ /* 0x000e220008000800 */
[----:B------:R-:W1:Y:S01]  /*0d70*/  LDCU UR5, c[0x0][0x398] ;  /* 0x00007300ff0577ac */ /* 0x000e620008000800 */
[----:B0-----:R-:W-:-:S04]  /*0d80*/  ISETP.GE.AND P0, PT, R3, UR4, PT ;  /* 0x0000000403007c0c */ /* 0x001fc8000bf06270 */
[----:B-1----:R-:W-:-:S13]  /*0d90*/  ISETP.GE.OR P0, PT, R0, UR5, P0 ;  /* 0x0000000500007c0c */ /* 0x002fda0008706670 */
[----:B------:R-:W-:Y:S05]  /*0da0*/  @P0 EXIT ;  /* 0x000000000000094d */ /* 0x000fea0003800000 */
[----:B------:R-:W0:Y:S01]  /*0db0*/  LDC.64 R4, c[0x0][0x390] ;  /* 0x0000e400ff047b82 */ /* 0x000e220000000a00 */
[----:B------:R-:W-:-:S04]  /*0dc0*/  IMAD R3, R0, UR4, R3 ;  /* 0x0000000400037c24 */ /* 0x000fc8000f8e0203 */
[----:B0-----:R-:W-:-:S05]  /*0dd0*/  IMAD.WIDE R2, R3, 0x4, R4 ;  /* 0x0000000403027825 */ /* 0x001fca00078e0204 */
[----:B------:R-:W-:Y:S01]  /*0de0*/  STG.E desc[UR8][R2.64], R23 ;  /* 0x0000001702007986 */ /* 0x000fe2000c101908 */
[----:B------:R-:W-:Y:S05]  /*0df0*/  EXIT ;  /* 0x000000000000794d */ /* 0x000fea0003800000 */
.L_x_47:
        /* <DEDUP_REMOVED lines=16> */
.L_x_59:


//--------------------- .nv.shared._Z7writeIdPiPKii --------------------------
	.section	.nv.shared._Z7writeIdPiPKii,"aw",@nobits
	.sectionflags	@""
	.align	16
	.zero		1024


//--------------------- .nv.shared.reserved.0     --------------------------
	.section	.nv.shared.reserved.0,"aw",@nobits
	.weak		__nv_reservedSMEM_offset_0_alias
	.size		__nv_reservedSMEM_offset_0_alias, 0, 64
	.other		__nv_reservedSMEM_offset_0_alias,@"STO_CUDA_RESERVED_SHARED STV_DEFAULT"
__nv_reservedSMEM_offset_0_alias:
	.zero		0
	.zero		64


//--------------------- .nv.shared._Z10embedTokenPKiPKfPfi --------------------------
	.section	.nv.shared._Z10embedTokenPKiPKfPfi,"aw",@nobits
	.sectionflags	@""
	.align	16
	.zero		1024


//--------------------- .nv.shared._Z12argmaxKernelPKfiPi --------------------------
	.section	.nv.shared._Z12argmaxKernelPKfiPi,"aw",@nobits
	.sectionflags	@""
	.align	16
	.zero		1024


//--------------------- .nv.shared._Z12extractQueryPKfiPf --------------------------
	.section	.nv.shared._Z12extractQueryPKfiPf,"aw",@nobits
	.sectionflags	@""
	.align	16
	.zero		1024


//--------------------- .nv.shared._Z10reluKernelPfi --------------------------
	.section	.nv.shared._Z10reluKernelPfi,"aw",@nobits
	.sectionflags	@""
	.align	16
	.zero		1024


//--------------------- .nv.shared._Z10addInPlacePfPKfi --------------------------
	.section	.nv.shared._Z10addInPlacePfPKfi,"aw",@nobits
	.sectionflags	@""
	.align	16
	.zero		1024


//--------------------- .nv.shared._Z16causalMaskKernelPfi --------------------------
	.section	.nv.shared._Z16causalMaskKernelPfi,"aw",@nobits
	.sectionflags	@""
	.align	16
	.zero		1024


//--------------------- .nv.shared._Z13softmaxKernelPfii --------------------------
	.section	.nv.shared._Z13softmaxKernelPfii,"aw",@nobits
	.sectionflags	@""
	.align	16
	.zero		1024


//--------------------- .nv.shared._Z11scaleKernelPfif --------------------------
	.section	.nv.shared._Z11scaleKernelPfif,"aw",@nobits
	.sectionflags	@""
	.align	16
	.zero		1024


//--------------------- .nv.shared._Z15transposeKernelPKfPfii --------------------------
	.section	.nv.shared._Z15transposeKernelPKfPfii,"aw",@nobits
	.sectionflags	@""
	.align	16
	.zero		1024


//--------------------- .nv.shared._Z17tiledMatMulKernelPKfS0_Pfiii --------------------------
	.section	.nv.shared._Z17tiledMatMulKernelPKfS0_Pfiii,"aw",@nobits
	.sectionflags	@""
	.align	16
.nv.shared._Z17tiledMatMulKernelPKfS0_Pfiii:
	.zero		3072


//--------------------- .nv.constant0._Z7writeIdPiPKii --------------------------
	.section	.nv.constant0._Z7writeIdPiPKii,"a",@progbits
	.sectionflags	@""
	.align	4
.nv.constant0._Z7writeIdPiPKii:
	.zero		916


//--------------------- .nv.constant0._Z10embedTokenPKiPKfPfi --------------------------
	.section	.nv.constant0._Z10embedTokenPKiPKfPfi,"a",@progbits
	.sectionflags	@""
	.align	4
.nv.constant0._Z10embedTokenPKiPKfPfi:
	.zero		924


//--------------------- .nv.constant0._Z12argmaxKernelPKfiPi --------------------------
	.section	.nv.constant0._Z12argmaxKernelPKfiPi,"a",@progbits
	.sectionflags	@""
	.align	4
.nv.constant0._Z12argmaxKernelPKfiPi:
	.zero		920


//--------------------- .nv.constant0._Z12extractQueryPKfiPf --------------------------
	.section	.nv.constant0._Z12extractQueryPKfiPf,"a",@progbits
	.sectionflags	@""
	.align	4
.nv.constant0._Z12extractQueryPKfiPf:
	.zero		920


//--------------------- .nv.constant0._Z10reluKernelPfi --------------------------
	.section	.nv.constant0._Z10reluKernelPfi,"a",@progbits
	.sectionflags	@""
	.align	4
.nv.constant0._Z10reluKernelPfi:
	.zero		908


//--------------------- .nv.constant0._Z10addInPlacePfPKfi --------------------------
	.section	.nv.constant0._Z10addInPlacePfPKfi,"a",@progbits
	.sectionflags	@""
	.align	4
.nv.constant0._Z10addInPlacePfPKfi:
	.zero		916


//--------------------- .nv.constant0._Z16causalMaskKernelPfi --------------------------
	.section	.nv.constant0._Z16causalMaskKernelPfi,"a",@progbits
	.sectionflags	@""
	.align	4
.nv.constant0._Z16causalMaskKernelPfi:
	.zero		908


//--------------------- .nv.constant0._Z13softmaxKernelPfii --------------------------
	.section	.nv.constant0._Z13softmaxKernelPfii,"a",@progbits
	.sectionflags	@""
	.align	4
.nv.constant0._Z13softmaxKernelPfii:
	.zero		912


//--------------------- .nv.constant0._Z11scaleKernelPfif --------------------------
	.section	.nv.constant0._Z11scaleKernelPfif,"a",@progbits
	.sectionflags	@""
	.align	4
.nv.constant0._Z11scaleKernelPfif:
	.zero		912


//--------------------- .nv.constant0._Z15transposeKernelPKfPfii --------------------------
	.section	.nv.constant0._Z15transposeKernelPKfPfii,"a",@progbits
	.sectionflags	@""
	.align	4
.nv.constant0._Z15transposeKernelPKfPfii:
	.zero		920


//--------------------- .nv.constant0._Z17tiledMatMulKernelPKfS0_Pfiii --------------------------
	.section	.nv.constant0._Z17tiledMatMulKernelPKfS0_Pfiii,"a",@progbits
	.sectionflags	@""
	.align	4
.nv.constant0._Z17tiledMatMulKernelPKfS0_Pfiii:
	.zero		932


//--------------------- SYMBOLS --------------------------

	.type		.nv.reservedSmem.offset0,@object
	.size		.nv.reservedSmem.offset0,0x4
	.type		.nv.reservedSmem.cap,@object
	.size		.nv.reservedSmem.cap,0x4
